	.target	sm_90a

	.elftype	@"ET_EXEC"


//--------------------- .note.nv.tkinfo           --------------------------
	.section	.note.nv.tkinfo,"",@"SHT_NOTE"
	.sectionflags	@"SHF_NOTE_NV_TKINFO"
	.tkinfo
        /*0018*/ 	.word	0x00000002
        /*0030*/ 	.string	""
        /*0030*/ 	.string	"ptxas"
        /*0030*/ 	.string	"Cuda compilation tools, release 13.0, V13.0.88"
        /*0030*/ 	.string	"Build cuda_13.0.r13.0/compiler.36424714_0"
        /*0030*/ 	.string	"-arch sm_90a -m 64 "



//--------------------- .note.nv.cuinfo           --------------------------
	.section	.note.nv.cuinfo,"",@"SHT_NOTE"
	.sectionflags	@"SHF_NOTE_NV_CUINFO"
        /*0018*/ 	.short	0x0002
        /*001a*/ 	.short	0x005a
        /*001c*/ 	.short	0x0082
	.zero		2


//--------------------- .nv.info                  --------------------------
	.section	.nv.info,"",@"SHT_CUDA_INFO"
	.align	4


	//----- nvinfo : EIATTR_REGCOUNT
	.align		4
        /*0000*/ 	.byte	0x04, 0x2f
        /*0002*/ 	.short	(.L_15 - .L_14)
	.align		4
.L_14:
        /*0004*/ 	.word	index@(_ZN7cutlass13device_kernelINS_4gemm6kernel13GemmUniversalIN4cute5tupleIJiiiiEEENS1_10collective13CollectiveMmaINS1_34MainloopSm90TmaGmmaWarpSpecializedILi3ENS5_IJNS4_1CILi2EEENSA_ILi1EEESC_EEENS1_35KernelTmaWarpSpecializedCooperativeEEENS5_IJNSA_ILi128EEENSA_ILi384EEENSA_ILi64EEEEEENS_6half_tENS5_IJlSC_lEEESK_SL_NS4_8TiledMMAINS4_8MMA_AtomIJNS4_4SM904GMMA26MMA_64x192x16_F32F16F16_SSILNSP_5MajorE0ELSR_0ELNSP_7ScaleInE1ELSS_1EEEEEENS4_6LayoutISD_NS5_IJSC_NSA_ILi0EEESW_EEEEENS5_IJNS4_10UnderscoreESZ_SZ_EEEEENS4_13SM90_TMA_LOADENS4_14ComposedLayoutINS4_7SwizzleILi3ELi4ELi3EEENS4_18smem_ptr_flag_bitsILi16EEENSV_INS5_IJNSA_ILi8EEESI_EEENS5_IJSI_SC_EEEEEEEvNS4_8identityENS4_23SM90_TMA_LOAD_MULTICASTES1C_vS1D_EENS_8epilogue10collective6detail29Sm90TmaWarpSpecializedAdapterINS1H_15DefaultEpilogueISK_SL_SL_NS1G_6thread17LinearCombinationISK_Li1EffLNS1L_9ScaleType4KindE0ELNS_15FloatRoundStyleE2ESK_EENS1_15EpilogueDefaultEEEEEvvEEEEvNT_6ParamsE)
        /*0008*/ 	.word	0x000000a8


	//----- nvinfo : EIATTR_FRAME_SIZE
	.align		4
.L_15:
        /*000c*/ 	.byte	0x04, 0x11
        /*000e*/ 	.short	(.L_17 - .L_16)
	.align		4
.L_16:
        /*0010*/ 	.word	index@(_ZN7cutlass13device_kernelINS_4gemm6kernel13GemmUniversalIN4cute5tupleIJiiiiEEENS1_10collective13CollectiveMmaINS1_34MainloopSm90TmaGmmaWarpSpecializedILi3ENS5_IJNS4_1CILi2EEENSA_ILi1EEESC_EEENS1_35KernelTmaWarpSpecializedCooperativeEEENS5_IJNSA_ILi128EEENSA_ILi384EEENSA_ILi64EEEEEENS_6half_tENS5_IJlSC_lEEESK_SL_NS4_8TiledMMAINS4_8MMA_AtomIJNS4_4SM904GMMA26MMA_64x192x16_F32F16F16_SSILNSP_5MajorE0ELSR_0ELNSP_7ScaleInE1ELSS_1EEEEEENS4_6LayoutISD_NS5_IJSC_NSA_ILi0EEESW_EEEEENS5_IJNS4_10UnderscoreESZ_SZ_EEEEENS4_13SM90_TMA_LOADENS4_14ComposedLayoutINS4_7SwizzleILi3ELi4ELi3EEENS4_18smem_ptr_flag_bitsILi16EEENSV_INS5_IJNSA_ILi8EEESI_EEENS5_IJSI_SC_EEEEEEEvNS4_8identityENS4_23SM90_TMA_LOAD_MULTICASTES1C_vS1D_EENS_8epilogue10collective6detail29Sm90TmaWarpSpecializedAdapterINS1H_15DefaultEpilogueISK_SL_SL_NS1G_6thread17LinearCombinationISK_Li1EffLNS1L_9ScaleType4KindE0ELNS_15FloatRoundStyleE2ESK_EENS1_15EpilogueDefaultEEEEEvvEEEEvNT_6ParamsE)
        /*0014*/ 	.word	0x00000008


	//----- nvinfo : EIATTR_MIN_STACK_SIZE
	.align		4
.L_17:
        /*0018*/ 	.byte	0x04, 0x12
        /*001a*/ 	.short	(.L_19 - .L_18)
	.align		4
.L_18:
        /*001c*/ 	.word	index@(_ZN7cutlass13device_kernelINS_4gemm6kernel13GemmUniversalIN4cute5tupleIJiiiiEEENS1_10collective13CollectiveMmaINS1_34MainloopSm90TmaGmmaWarpSpecializedILi3ENS5_IJNS4_1CILi2EEENSA_ILi1EEESC_EEENS1_35KernelTmaWarpSpecializedCooperativeEEENS5_IJNSA_ILi128EEENSA_ILi384EEENSA_ILi64EEEEEENS_6half_tENS5_IJlSC_lEEESK_SL_NS4_8TiledMMAINS4_8MMA_AtomIJNS4_4SM904GMMA26MMA_64x192x16_F32F16F16_SSILNSP_5MajorE0ELSR_0ELNSP_7ScaleInE1ELSS_1EEEEEENS4_6LayoutISD_NS5_IJSC_NSA_ILi0EEESW_EEEEENS5_IJNS4_10UnderscoreESZ_SZ_EEEEENS4_13SM90_TMA_LOADENS4_14ComposedLayoutINS4_7SwizzleILi3ELi4ELi3EEENS4_18smem_ptr_flag_bitsILi16EEENSV_INS5_IJNSA_ILi8EEESI_EEENS5_IJSI_SC_EEEEEEEvNS4_8identityENS4_23SM90_TMA_LOAD_MULTICASTES1C_vS1D_EENS_8epilogue10collective6detail29Sm90TmaWarpSpecializedAdapterINS1H_15DefaultEpilogueISK_SL_SL_NS1G_6thread17LinearCombinationISK_Li1EffLNS1L_9ScaleType4KindE0ELNS_15FloatRoundStyleE2ESK_EENS1_15EpilogueDefaultEEEEEvvEEEEvNT_6ParamsE)
        /*0020*/ 	.word	0x00000008
.L_19:


//--------------------- .nv.compat                --------------------------
	.section	.nv.compat,"",@"SHT_CUDA_COMPAT_INFO"
	.align	4
        /*0000*/ 	.byte	0x02, 0x09, 0x01, 0x00, 0x02, 0x02, 0x04, 0x00, 0x02, 0x05, 0x05, 0x00, 0x03, 0x07, 0x01, 0x01
        /*0010*/ 	.byte	0x02, 0x03, 0x01, 0x00, 0x02, 0x06, 0x01, 0x00, 0x04, 0x0b, 0x08, 0x00, 0x00, 0x00, 0x00, 0x00
        /*0020*/ 	.byte	0x00, 0x00, 0x00, 0x00


//--------------------- .nv.info._ZN7cutlass13device_kernelINS_4gemm6kernel13GemmUniversalIN4cute5tupleIJiiiiEEENS1_10collective13CollectiveMmaINS1_34MainloopSm90TmaGmmaWarpSpecializedILi3ENS5_IJNS4_1CILi2EEENSA_ILi1EEESC_EEENS1_35KernelTmaWarpSpecializedCooperativeEEENS5_IJNSA_ILi128EEENSA_ILi384EEENSA_ILi64EEEEEENS_6half_tENS5_IJlSC_lEEESK_SL_NS4_8TiledMMAINS4_8MMA_AtomIJNS4_4SM904GMMA26MMA_64x192x16_F32F16F16_SSILNSP_5MajorE0ELSR_0ELNSP_7ScaleInE1ELSS_1EEEEEENS4_6LayoutISD_NS5_IJSC_NSA_ILi0EEESW_EEEEENS5_IJNS4_10UnderscoreESZ_SZ_EEEEENS4_13SM90_TMA_LOADENS4_14ComposedLayoutINS4_7SwizzleILi3ELi4ELi3EEENS4_18smem_ptr_flag_bitsILi16EEENSV_INS5_IJNSA_ILi8EEESI_EEENS5_IJSI_SC_EEEEEEEvNS4_8identityENS4_23SM90_TMA_LOAD_MULTICASTES1C_vS1D_EENS_8epilogue10collective6detail29Sm90TmaWarpSpecializedAdapterINS1H_15DefaultEpilogueISK_SL_SL_NS1G_6thread17LinearCombinationISK_Li1EffLNS1L_9ScaleType4KindE0ELNS_15FloatRoundStyleE2ESK_EENS1_15EpilogueDefaultEEEEEvvEEEEvNT_6ParamsE --------------------------
	.section	.nv.info._ZN7cutlass13device_kernelINS_4gemm6kernel13GemmUniversalIN4cute5tupleIJiiiiEEENS1_10collective13CollectiveMmaINS1_34MainloopSm90TmaGmmaWarpSpecializedILi3ENS5_IJNS4_1CILi2EEENSA_ILi1EEESC_EEENS1_35KernelTmaWarpSpecializedCooperativeEEENS5_IJNSA_ILi128EEENSA_ILi384EEENSA_ILi64EEEEEENS_6half_tENS5_IJlSC_lEEESK_SL_NS4_8TiledMMAINS4_8MMA_AtomIJNS4_4SM904GMMA26MMA_64x192x16_F32F16F16_SSILNSP_5MajorE0ELSR_0ELNSP_7ScaleInE1ELSS_1EEEEEENS4_6LayoutISD_NS5_IJSC_NSA_ILi0EEESW_EEEEENS5_IJNS4_10UnderscoreESZ_SZ_EEEEENS4_13SM90_TMA_LOADENS4_14ComposedLayoutINS4_7SwizzleILi3ELi4ELi3EEENS4_18smem_ptr_flag_bitsILi16EEENSV_INS5_IJNSA_ILi8EEESI_EEENS5_IJSI_SC_EEEEEEEvNS4_8identityENS4_23SM90_TMA_LOAD_MULTICASTES1C_vS1D_EENS_8epilogue10collective6detail29Sm90TmaWarpSpecializedAdapterINS1H_15DefaultEpilogueISK_SL_SL_NS1G_6thread17LinearCombinationISK_Li1EffLNS1L_9ScaleType4KindE0ELNS_15FloatRoundStyleE2ESK_EENS1_15EpilogueDefaultEEEEEvvEEEEvNT_6ParamsE,"",@"SHT_CUDA_INFO"
	.sectionflags	@""
	.align	4


	//----- nvinfo : EIATTR_CUDA_API_VERSION
	.align		4
        /*0000*/ 	.byte	0x04, 0x37
        /*0002*/ 	.short	(.L_21 - .L_20)
.L_20:
        /*0004*/ 	.word	0x00000082


	//----- nvinfo : EIATTR_KPARAM_INFO
	.align		4
.L_21:
        /*0008*/ 	.byte	0x04, 0x17
        /*000a*/ 	.short	(.L_23 - .L_22)
.L_22:
        /*000c*/ 	.word	0x00000000
        /*0010*/ 	.short	0x0000
        /*0012*/ 	.short	0x0070
        /*0014*/ 	.byte	0x00, 0xf0, 0x01, 0x10


	//----- nvinfo : EIATTR_SPARSE_MMA_MASK
	.align		4
.L_23:
        /*0018*/ 	.byte	0x03, 0x50
        /*001a*/ 	.short	0x0000


	//----- nvinfo : EIATTR_MAXREG_COUNT
	.align		4
        /*001c*/ 	.byte	0x03, 0x1b
        /*001e*/ 	.short	0x00a8


	//----- nvinfo : EIATTR_NUM_BARRIERS
	.align		4
        /*0020*/ 	.byte	0x02, 0x4c
        /*0022*/ 	.byte	0x01
	.zero		1


	//----- nvinfo : EIATTR_EXTERNS
	.align		4
        /*0024*/ 	.byte	0x04, 0x0f
        /*0026*/ 	.short	(.L_25 - .L_24)


	//   ....[0]....
	.align		4
.L_24:
        /*0028*/ 	.word	index@(__assertfail)


	//----- nvinfo : EIATTR_ANNOTATIONS
	.align		4
.L_25:
        /*002c*/ 	.byte	0x04, 0x55
        /*002e*/ 	.short	(.L_27 - .L_26)


	//   ....[0]....
.L_26:
        /*0030*/ 	.word	0x00000001
        /*0034*/ 	.byte	0x90, 0x09, 0x00, 0x00, 0x01, 0x00, 0x00, 0x00, 0xc0, 0x09, 0x00, 0x00, 0x01, 0x00, 0x00, 0x00
        /*0044*/ 	.byte	0xa0, 0x0e, 0x00, 0x00, 0x01, 0x00, 0x00, 0x00, 0xb0, 0x0e, 0x00, 0x00, 0x01, 0x00, 0x00, 0x00
        /*0054*/ 	.byte	0x90, 0x20, 0x00, 0x00, 0x01, 0x00, 0x00, 0x00, 0xe0, 0x20, 0x00, 0x00, 0x01, 0x00, 0x00, 0x00
        /*0064*/ 	.byte	0x40, 0x16, 0x01, 0x00, 0x01, 0x00, 0x00, 0x00, 0x20, 0x1c, 0x01, 0x00, 0x01, 0x00, 0x00, 0x00
        /*0074*/ 	.byte	0x30, 0x1c, 0x01, 0x00


	//----- nvinfo : EIATTR_MERCURY_ISA_VERSION
	.align		4
.L_27:
        /*0078*/ 	.byte	0x03, 0x5f
        /*007a*/ 	.short	0x0101


	//----- nvinfo : EIATTR_INT_WARP_WIDE_INSTR_OFFSETS
	.align		4
        /*007c*/ 	.byte	0x04, 0x31
        /*007e*/ 	.short	(.L_29 - .L_28)


	//   ....[0]....
.L_28:
        /*0080*/ 	.word	0x00000460


	//   ....[1]....
        /*0084*/ 	.word	0x00000480


	//   ....[2]....
        /*0088*/ 	.word	0x00000620


	//----- nvinfo : EIATTR_COOP_GROUP_MASK_REGIDS
	.align		4
.L_29:
        /*008c*/ 	.byte	0x04, 0x29
        /*008e*/ 	.short	(.L_31 - .L_30)


	//   ....[0]....
.L_30:
        /*0090*/ 	.word	0xffffffff


	//   ....[1]....
        /*0094*/ 	.word	0xffffffff


	//   ....[2]....
        /*0098*/ 	.word	0xffffffff


	//   ....[3]....
        /*009c*/ 	.word	0xffffffff


	//   ....[4]....
        /*00a0*/ 	.word	0xffffffff


	//   ....[5]....
        /*00a4*/ 	.word	0xffffffff


	//----- nvinfo : EIATTR_COOP_GROUP_INSTR_OFFSETS
	.align		4
.L_31:
        /*00a8*/ 	.byte	0x04, 0x28
        /*00aa*/ 	.short	(.L_33 - .L_32)


	//   ....[0]....
.L_32:
        /*00ac*/ 	.word	0x00000070


	//   ....[1]....
        /*00b0*/ 	.word	0x00000080


	//   ....[2]....
        /*00b4*/ 	.word	0x00000140


	//   ....[3]....
        /*00b8*/ 	.word	0x000002c0


	//   ....[4]....
        /*00bc*/ 	.word	0x000007e0


	//   ....[5]....
        /*00c0*/ 	.word	0x00001280


	//----- nvinfo : EIATTR_REG_RECONFIG
	.align		4
.L_33:
        /*00c4*/ 	.byte	0x01, 0x54
	.zero		2


	//----- nvinfo : EIATTR_SYSCALL_OFFSETS
	.align		4
        /*00c8*/ 	.byte	0x04, 0x46
        /*00ca*/ 	.short	(.L_35 - .L_34)


	//   ....[0]....
.L_34:
        /*00cc*/ 	.word	0x00001430


	//----- nvinfo : EIATTR_MBARRIER_INSTR_OFFSETS
	.align		4
.L_35:
        /*00d0*/ 	.byte	0x04, 0x39
        /*00d2*/ 	.short	(.L_37 - .L_36)


	//   ....[0]....
.L_36:
        /*00d4*/ 	.word	0x00000240
        /*00d8*/ 	.word	0x000000ff
        /*00dc*/ 	.word	0x00000000
        /*00e0*/ 	.short	0x0100
        /*00e2*/ 	.byte	0x08
	.zero		1


	//   ....[1]....
        /*00e4*/ 	.word	0x00000250
        /*00e8*/ 	.word	0x000000ff
        /*00ec*/ 	.word	0x00000018
        /*00f0*/ 	.short	0x0100
        /*00f2*/ 	.byte	0x08
	.zero		1


	//   ....[2]....
        /*00f4*/ 	.word	0x00000260
        /*00f8*/ 	.word	0x000000ff
        /*00fc*/ 	.word	0x00000008
        /*0100*/ 	.short	0x0100
        /*0102*/ 	.byte	0x08
	.zero		1


	//   ....[3]....
        /*0104*/ 	.word	0x00000270
        /*0108*/ 	.word	0x000000ff
        /*010c*/ 	.word	0x00000020
        /*0110*/ 	.short	0x0100
        /*0112*/ 	.byte	0x08
	.zero		1


	//   ....[4]....
        /*0114*/ 	.word	0x00000280
        /*0118*/ 	.word	0x000000ff
        /*011c*/ 	.word	0x00000010
        /*0120*/ 	.short	0x0100
        /*0122*/ 	.byte	0x08
	.zero		1


	//   ....[5]....
        /*0124*/ 	.word	0x00000290
        /*0128*/ 	.word	0x000000ff
        /*012c*/ 	.word	0x00000028
        /*0130*/ 	.short	0x0100
        /*0132*/ 	.byte	0x08
	.zero		1


	//   ....[6]....
        /*0134*/ 	.word	0x000006c0
        /*0138*/ 	.word	0x000000ff
        /*013c*/ 	.word	0x00000040
        /*0140*/ 	.short	0x0100
        /*0142*/ 	.byte	0x06
	.zero		1


	//   ....[7]....
        /*0144*/ 	.word	0x00000760
        /*0148*/ 	.word	0x000000ff
        /*014c*/ 	.word	0x00000048
        /*0150*/ 	.short	0x0100
        /*0152*/ 	.byte	0x06
	.zero		1


	//   ....[8]....
        /*0154*/ 	.word	0x00001500
        /*0158*/ 	.word	0x00000003
        /*015c*/ 	.word	0x00000000
        /*0160*/ 	.short	0x010a
        /*0162*/ 	.byte	0x3f
	.zero		1


	//   ....[9]....
        /*0164*/ 	.word	0x00001540
        /*0168*/ 	.word	0x00000003
        /*016c*/ 	.word	0x00000000
        /*0170*/ 	.short	0x010a
        /*0172*/ 	.byte	0x3f
	.zero		1


	//   ....[10]....
        /*0174*/ 	.word	0x00001a50
        /*0178*/ 	.word	0x00000005
        /*017c*/ 	.word	0x00000000
        /*0180*/ 	.short	0x010a
        /*0182*/ 	.byte	0x3f
	.zero		1


	//   ....[11]....
        /*0184*/ 	.word	0x00001a90
        /*0188*/ 	.word	0x00000005
        /*018c*/ 	.word	0x00000000
        /*0190*/ 	.short	0x010a
        /*0192*/ 	.byte	0x3f
	.zero		1


	//   ....[12]....
        /*0194*/ 	.word	0x00001e30
        /*0198*/ 	.word	0x00000005
        /*019c*/ 	.word	0x00000000
        /*01a0*/ 	.short	0x0101
        /*01a2*/ 	.byte	0x3f
	.zero		1


	//   ....[13]....
        /*01a4*/ 	.word	0x00002050
        /*01a8*/ 	.word	0x00000003
        /*01ac*/ 	.word	0x00000000
        /*01b0*/ 	.short	0x0101
        /*01b2*/ 	.byte	0x3f
	.zero		1


	//   ....[14]....
        /*01b4*/ 	.word	0x00012560
        /*01b8*/ 	.word	0x0000000f
        /*01bc*/ 	.word	0x00000018
        /*01c0*/ 	.short	0x010a
        /*01c2*/ 	.byte	0x3f
	.zero		1


	//   ....[15]....
        /*01c4*/ 	.word	0x00012900
        /*01c8*/ 	.word	0x00000004
        /*01cc*/ 	.word	0x00000048
        /*01d0*/ 	.short	0x0101
        /*01d2*/ 	.byte	0x3f
	.zero		1


	//   ....[16]....
        /*01d4*/ 	.word	0x00013060
        /*01d8*/ 	.word	0x00000007
        /*01dc*/ 	.word	0x00000000
        /*01e0*/ 	.short	0x010a
        /*01e2*/ 	.byte	0x3f
	.zero		1


	//   ....[17]....
        /*01e4*/ 	.word	0x000130e0
        /*01e8*/ 	.word	0x00000009
        /*01ec*/ 	.word	0x00000000
        /*01f0*/ 	.short	0x010a
        /*01f2*/ 	.byte	0x3f
	.zero		1


	//   ....[18]....
        /*01f4*/ 	.word	0x00013170
        /*01f8*/ 	.word	0x00000003
        /*01fc*/ 	.word	0x00000000
        /*0200*/ 	.short	0x010a
        /*0202*/ 	.byte	0x3f
	.zero		1


	//   ....[19]....
        /*0204*/ 	.word	0x000131d0
        /*0208*/ 	.word	0x00000003
        /*020c*/ 	.word	0x00000000
        /*0210*/ 	.short	0x010a
        /*0212*/ 	.byte	0x3f
	.zero		1


	//   ....[20]....
        /*0214*/ 	.word	0x00013220
        /*0218*/ 	.word	0x00000005
        /*021c*/ 	.word	0x00000000
        /*0220*/ 	.short	0x010a
        /*0222*/ 	.byte	0x3f
	.zero		1


	//   ....[21]....
        /*0224*/ 	.word	0x000132f0
        /*0228*/ 	.word	0x0000000f
        /*022c*/ 	.word	0x00000018
        /*0230*/ 	.short	0x010a
        /*0232*/ 	.byte	0x3f
	.zero		1


	//   ....[22]....
        /*0234*/ 	.word	0x000133c0
        /*0238*/ 	.word	0x00000007
        /*023c*/ 	.word	0x00000000
        /*0240*/ 	.short	0x010a
        /*0242*/ 	.byte	0x3f
	.zero		1


	//   ....[23]....
        /*0244*/ 	.word	0x00013410
        /*0248*/ 	.word	0x00000009
        /*024c*/ 	.word	0x00000000
        /*0250*/ 	.short	0x010a
        /*0252*/ 	.byte	0x3f
	.zero		1


	//----- nvinfo : EIATTR_NUM_MBARRIERS
	.align		4
.L_37:
        /*0254*/ 	.byte	0x03, 0x38
        /*0256*/ 	.short	0x0008


	//----- nvinfo : EIATTR_EXIT_INSTR_OFFSETS
	.align		4
        /*0258*/ 	.byte	0x04, 0x1c
        /*025a*/ 	.short	(.L_39 - .L_38)


	//   ....[0]....
.L_38:
        /*025c*/ 	.word	0x00000930


	//   ....[1]....
        /*0260*/ 	.word	0x000011a0


	//   ....[2]....
        /*0264*/ 	.word	0x00011c60


	//   ....[3]....
        /*0268*/ 	.word	0x000121f0


	//   ....[4]....
        /*026c*/ 	.word	0x000131c0


	//----- nvinfo : EIATTR_MAX_THREADS
	.align		4
.L_39:
        /*0270*/ 	.byte	0x04, 0x05
        /*0272*/ 	.short	(.L_41 - .L_40)
.L_40:
        /*0274*/ 	.word	0x00000180
        /*0278*/ 	.word	0x00000001
        /*027c*/ 	.word	0x00000001


	//----- nvinfo : EIATTR_CRS_STACK_SIZE
	.align		4
.L_41:
        /*0280*/ 	.byte	0x04, 0x1e
        /*0282*/ 	.short	(.L_43 - .L_42)
.L_42:
        /*0284*/ 	.word	0x00000000


	//----- nvinfo : EIATTR_CBANK_PARAM_SIZE
	.align		4
.L_43:
        /*0288*/ 	.byte	0x03, 0x19
        /*028a*/ 	.short	0x0470


	//----- nvinfo : EIATTR_PARAM_CBANK
	.align		4
        /*028c*/ 	.byte	0x04, 0x0a
        /*028e*/ 	.short	(.L_45 - .L_44)
	.align		4
.L_44:
        /*0290*/ 	.word	index@(.nv.constant0._ZN7cutlass13device_kernelINS_4gemm6kernel13GemmUniversalIN4cute5tupleIJiiiiEEENS1_10collective13CollectiveMmaINS1_34MainloopSm90TmaGmmaWarpSpecializedILi3ENS5_IJNS4_1CILi2EEENSA_ILi1EEESC_EEENS1_35KernelTmaWarpSpecializedCooperativeEEENS5_IJNSA_ILi128EEENSA_ILi384EEENSA_ILi64EEEEEENS_6half_tENS5_IJlSC_lEEESK_SL_NS4_8TiledMMAINS4_8MMA_AtomIJNS4_4SM904GMMA26MMA_64x192x16_F32F16F16_SSILNSP_5MajorE0ELSR_0ELNSP_7ScaleInE1ELSS_1EEEEEENS4_6LayoutISD_NS5_IJSC_NSA_ILi0EEESW_EEEEENS5_IJNS4_10UnderscoreESZ_SZ_EEEEENS4_13SM90_TMA_LOADENS4_14ComposedLayoutINS4_7SwizzleILi3ELi4ELi3EEENS4_18smem_ptr_flag_bitsILi16EEENSV_INS5_IJNSA_ILi8EEESI_EEENS5_IJSI_SC_EEEEEEEvNS4_8identityENS4_23SM90_TMA_LOAD_MULTICASTES1C_vS1D_EENS_8epilogue10collective6detail29Sm90TmaWarpSpecializedAdapterINS1H_15DefaultEpilogueISK_SL_SL_NS1G_6thread17LinearCombinationISK_Li1EffLNS1L_9ScaleType4KindE0ELNS_15FloatRoundStyleE2ESK_EENS1_15EpilogueDefaultEEEEEvvEEEEvNT_6ParamsE)
        /*0294*/ 	.short	0x0210
        /*0296*/ 	.short	0x0470


	//----- nvinfo : EIATTR_SW_WAR
	.align		4
.L_45:
        /*0298*/ 	.byte	0x04, 0x36
        /*029a*/ 	.short	(.L_47 - .L_46)
.L_46:
        /*029c*/ 	.word	0x00000008
.L_47:


//--------------------- .nv.callgraph             --------------------------
	.section	.nv.callgraph,"",@"SHT_CUDA_CALLGRAPH"
	.align	4
	.sectionentsize	8
	.align		4
        /*0000*/ 	.word	0x00000000
	.align		4
        /*0004*/ 	.word	0xffffffff
	.align		4
        /*0008*/ 	.word	index@(_ZN7cutlass13device_kernelINS_4gemm6kernel13GemmUniversalIN4cute5tupleIJiiiiEEENS1_10collective13CollectiveMmaINS1_34MainloopSm90TmaGmmaWarpSpecializedILi3ENS5_IJNS4_1CILi2EEENSA_ILi1EEESC_EEENS1_35KernelTmaWarpSpecializedCooperativeEEENS5_IJNSA_ILi128EEENSA_ILi384EEENSA_ILi64EEEEEENS_6half_tENS5_IJlSC_lEEESK_SL_NS4_8TiledMMAINS4_8MMA_AtomIJNS4_4SM904GMMA26MMA_64x192x16_F32F16F16_SSILNSP_5MajorE0ELSR_0ELNSP_7ScaleInE1ELSS_1EEEEEENS4_6LayoutISD_NS5_IJSC_NSA_ILi0EEESW_EEEEENS5_IJNS4_10UnderscoreESZ_SZ_EEEEENS4_13SM90_TMA_LOADENS4_14ComposedLayoutINS4_7SwizzleILi3ELi4ELi3EEENS4_18smem_ptr_flag_bitsILi16EEENSV_INS5_IJNSA_ILi8EEESI_EEENS5_IJSI_SC_EEEEEEEvNS4_8identityENS4_23SM90_TMA_LOAD_MULTICASTES1C_vS1D_EENS_8epilogue10collective6detail29Sm90TmaWarpSpecializedAdapterINS1H_15DefaultEpilogueISK_SL_SL_NS1G_6thread17LinearCombinationISK_Li1EffLNS1L_9ScaleType4KindE0ELNS_15FloatRoundStyleE2ESK_EENS1_15EpilogueDefaultEEEEEvvEEEEvNT_6ParamsE)
	.align		4
        /*000c*/ 	.word	index@(__assertfail)
	.align		4
        /*0010*/ 	.word	0x00000000
	.align		4
        /*0014*/ 	.word	0xfffffffe
	.align		4
        /*0018*/ 	.word	0x00000000
	.align		4
        /*001c*/ 	.word	0xfffffffd
	.align		4
        /*0020*/ 	.word	0x00000000
	.align		4
        /*0024*/ 	.word	0xfffffffc


//--------------------- .nv.constant4             --------------------------
	.section	.nv.constant4,"a",@progbits
	.align	8
	.align		8
.nv.constant4:
        /*0000*/ 	.dword	__assertfail
	.align		8
        /*0008*/ 	.dword	__unnamed_1
	.align		8
        /*0010*/ 	.dword	_ZN40_INTERNAL_ec8c7fc4_4_k_cu_2eb6b06c_171504cuda3std3__45__cpo5beginE
	.align		8
        /*0018*/ 	.dword	_ZN40_INTERNAL_ec8c7fc4_4_k_cu_2eb6b06c_171504cuda3std3__45__cpo3endE
	.align		8
        /*0020*/ 	.dword	_ZN40_INTERNAL_ec8c7fc4_4_k_cu_2eb6b06c_171504cuda3std3__45__cpo6cbeginE
	.align		8
        /*0028*/ 	.dword	_ZN40_INTERNAL_ec8c7fc4_4_k_cu_2eb6b06c_171504cuda3std3__45__cpo4cendE
	.align		8
        /*0030*/ 	.dword	_ZN40_INTERNAL_ec8c7fc4_4_k_cu_2eb6b06c_171504cuda3std3__442_GLOBAL__N__ec8c7fc4_4_k_cu_2eb6b06c_171506ignoreE
	.align		8
        /*0038*/ 	.dword	_ZN40_INTERNAL_ec8c7fc4_4_k_cu_2eb6b06c_171504cuda3std3__419piecewise_constructE
	.align		8
        /*0040*/ 	.dword	_ZN40_INTERNAL_ec8c7fc4_4_k_cu_2eb6b06c_171504cuda3std3__48in_placeE
	.align		8
        /*0048*/ 	.dword	_ZN40_INTERNAL_ec8c7fc4_4_k_cu_2eb6b06c_171504cuda3std6ranges3__45__cpo4swapE
	.align		8
        /*0050*/ 	.dword	_ZN40_INTERNAL_ec8c7fc4_4_k_cu_2eb6b06c_171504cuda3std6ranges3__45__cpo9iter_moveE
	.align		8
        /*0058*/ 	.dword	_ZN40_INTERNAL_ec8c7fc4_4_k_cu_2eb6b06c_171504cute7productE
	.align		8
        /*0060*/ 	.dword	_ZN40_INTERNAL_ec8c7fc4_4_k_cu_2eb6b06c_171504cute1_E
	.align		8
        /*0068*/ 	.dword	$str$22
	.align		8
        /*0070*/ 	.dword	$str$23


//--------------------- .text._ZN7cutlass13device_kernelINS_4gemm6kernel13GemmUniversalIN4cute5tupleIJiiiiEEENS1_10collective13CollectiveMmaINS1_34MainloopSm90TmaGmmaWarpSpecializedILi3ENS5_IJNS4_1CILi2EEENSA_ILi1EEESC_EEENS1_35KernelTmaWarpSpecializedCooperativeEEENS5_IJNSA_ILi128EEENSA_ILi384EEENSA_ILi64EEEEEENS_6half_tENS5_IJlSC_lEEESK_SL_NS4_8TiledMMAINS4_8MMA_AtomIJNS4_4SM904GMMA26MMA_64x192x16_F32F16F16_SSILNSP_5MajorE0ELSR_0ELNSP_7ScaleInE1ELSS_1EEEEEENS4_6LayoutISD_NS5_IJSC_NSA_ILi0EEESW_EEEEENS5_IJNS4_10UnderscoreESZ_SZ_EEEEENS4_13SM90_TMA_LOADENS4_14ComposedLayoutINS4_7SwizzleILi3ELi4ELi3EEENS4_18smem_ptr_flag_bitsILi16EEENSV_INS5_IJNSA_ILi8EEESI_EEENS5_IJSI_SC_EEEEEEEvNS4_8identityENS4_23SM90_TMA_LOAD_MULTICASTES1C_vS1D_EENS_8epilogue10collective6detail29Sm90TmaWarpSpecializedAdapterINS1H_15DefaultEpilogueISK_SL_SL_NS1G_6thread17LinearCombinationISK_Li1EffLNS1L_9ScaleType4KindE0ELNS_15FloatRoundStyleE2ESK_EENS1_15EpilogueDefaultEEEEEvvEEEEvNT_6ParamsE --------------------------
	.section	.text._ZN7cutlass13device_kernelINS_4gemm6kernel13GemmUniversalIN4cute5tupleIJiiiiEEENS1_10collective13CollectiveMmaINS1_34MainloopSm90TmaGmmaWarpSpecializedILi3ENS5_IJNS4_1CILi2EEENSA_ILi1EEESC_EEENS1_35KernelTmaWarpSpecializedCooperativeEEENS5_IJNSA_ILi128EEENSA_ILi384EEENSA_ILi64EEEEEENS_6half_tENS5_IJlSC_lEEESK_SL_NS4_8TiledMMAINS4_8MMA_AtomIJNS4_4SM904GMMA26MMA_64x192x16_F32F16F16_SSILNSP_5MajorE0ELSR_0ELNSP_7ScaleInE1ELSS_1EEEEEENS4_6LayoutISD_NS5_IJSC_NSA_ILi0EEESW_EEEEENS5_IJNS4_10UnderscoreESZ_SZ_EEEEENS4_13SM90_TMA_LOADENS4_14ComposedLayoutINS4_7SwizzleILi3ELi4ELi3EEENS4_18smem_ptr_flag_bitsILi16EEENSV_INS5_IJNSA_ILi8EEESI_EEENS5_IJSI_SC_EEEEEEEvNS4_8identityENS4_23SM90_TMA_LOAD_MULTICASTES1C_vS1D_EENS_8epilogue10collective6detail29Sm90TmaWarpSpecializedAdapterINS1H_15DefaultEpilogueISK_SL_SL_NS1G_6thread17LinearCombinationISK_Li1EffLNS1L_9ScaleType4KindE0ELNS_15FloatRoundStyleE2ESK_EENS1_15EpilogueDefaultEEEEEvvEEEEvNT_6ParamsE,"ax",@progbits
	.align	128
.text._ZN7cutlass13device_kernelINS_4gemm6kernel13GemmUniversalIN4cute5tupleIJiiiiEEENS1_10collective13CollectiveMmaINS1_34MainloopSm90TmaGmmaWarpSpecializedILi3ENS5_IJNS4_1CILi2EEENSA_ILi1EEESC_EEENS1_35KernelTmaWarpSpecializedCooperativeEEENS5_IJNSA_ILi128EEENSA_ILi384EEENSA_ILi64EEEEEENS_6half_tENS5_IJlSC_lEEESK_SL_NS4_8TiledMMAINS4_8MMA_AtomIJNS4_4SM904GMMA26MMA_64x192x16_F32F16F16_SSILNSP_5MajorE0ELSR_0ELNSP_7ScaleInE1ELSS_1EEEEEENS4_6LayoutISD_NS5_IJSC_NSA_ILi0EEESW_EEEEENS5_IJNS4_10UnderscoreESZ_SZ_EEEEENS4_13SM90_TMA_LOADENS4_14ComposedLayoutINS4_7SwizzleILi3ELi4ELi3EEENS4_18smem_ptr_flag_bitsILi16EEENSV_INS5_IJNSA_ILi8EEESI_EEENS5_IJSI_SC_EEEEEEEvNS4_8identityENS4_23SM90_TMA_LOAD_MULTICASTES1C_vS1D_EENS_8epilogue10collective6detail29Sm90TmaWarpSpecializedAdapterINS1H_15DefaultEpilogueISK_SL_SL_NS1G_6thread17LinearCombinationISK_Li1EffLNS1L_9ScaleType4KindE0ELNS_15FloatRoundStyleE2ESK_EENS1_15EpilogueDefaultEEEEEvvEEEEvNT_6ParamsE:
        .type           _ZN7cutlass13device_kernelINS_4gemm6kernel13GemmUniversalIN4cute5tupleIJiiiiEEENS1_10collective13CollectiveMmaINS1_34MainloopSm90TmaGmmaWarpSpecializedILi3ENS5_IJNS4_1CILi2EEENSA_ILi1EEESC_EEENS1_35KernelTmaWarpSpecializedCooperativeEEENS5_IJNSA_ILi128EEENSA_ILi384EEENSA_ILi64EEEEEENS_6half_tENS5_IJlSC_lEEESK_SL_NS4_8TiledMMAINS4_8MMA_AtomIJNS4_4SM904GMMA26MMA_64x192x16_F32F16F16_SSILNSP_5MajorE0ELSR_0ELNSP_7ScaleInE1ELSS_1EEEEEENS4_6LayoutISD_NS5_IJSC_NSA_ILi0EEESW_EEEEENS5_IJNS4_10UnderscoreESZ_SZ_EEEEENS4_13SM90_TMA_LOADENS4_14ComposedLayoutINS4_7SwizzleILi3ELi4ELi3EEENS4_18smem_ptr_flag_bitsILi16EEENSV_INS5_IJNSA_ILi8EEESI_EEENS5_IJSI_SC_EEEEEEEvNS4_8identityENS4_23SM90_TMA_LOAD_MULTICASTES1C_vS1D_EENS_8epilogue10collective6detail29Sm90TmaWarpSpecializedAdapterINS1H_15DefaultEpilogueISK_SL_SL_NS1G_6thread17LinearCombinationISK_Li1EffLNS1L_9ScaleType4KindE0ELNS_15FloatRoundStyleE2ESK_EENS1_15EpilogueDefaultEEEEEvvEEEEvNT_6ParamsE,@function
        .size           _ZN7cutlass13device_kernelINS_4gemm6kernel13GemmUniversalIN4cute5tupleIJiiiiEEENS1_10collective13CollectiveMmaINS1_34MainloopSm90TmaGmmaWarpSpecializedILi3ENS5_IJNS4_1CILi2EEENSA_ILi1EEESC_EEENS1_35KernelTmaWarpSpecializedCooperativeEEENS5_IJNSA_ILi128EEENSA_ILi384EEENSA_ILi64EEEEEENS_6half_tENS5_IJlSC_lEEESK_SL_NS4_8TiledMMAINS4_8MMA_AtomIJNS4_4SM904GMMA26MMA_64x192x16_F32F16F16_SSILNSP_5MajorE0ELSR_0ELNSP_7ScaleInE1ELSS_1EEEEEENS4_6LayoutISD_NS5_IJSC_NSA_ILi0EEESW_EEEEENS5_IJNS4_10UnderscoreESZ_SZ_EEEEENS4_13SM90_TMA_LOADENS4_14ComposedLayoutINS4_7SwizzleILi3ELi4ELi3EEENS4_18smem_ptr_flag_bitsILi16EEENSV_INS5_IJNSA_ILi8EEESI_EEENS5_IJSI_SC_EEEEEEEvNS4_8identityENS4_23SM90_TMA_LOAD_MULTICASTES1C_vS1D_EENS_8epilogue10collective6detail29Sm90TmaWarpSpecializedAdapterINS1H_15DefaultEpilogueISK_SL_SL_NS1G_6thread17LinearCombinationISK_Li1EffLNS1L_9ScaleType4KindE0ELNS_15FloatRoundStyleE2ESK_EENS1_15EpilogueDefaultEEEEEvvEEEEvNT_6ParamsE,(.L_x_453 - _ZN7cutlass13device_kernelINS_4gemm6kernel13GemmUniversalIN4cute5tupleIJiiiiEEENS1_10collective13CollectiveMmaINS1_34MainloopSm90TmaGmmaWarpSpecializedILi3ENS5_IJNS4_1CILi2EEENSA_ILi1EEESC_EEENS1_35KernelTmaWarpSpecializedCooperativeEEENS5_IJNSA_ILi128EEENSA_ILi384EEENSA_ILi64EEEEEENS_6half_tENS5_IJlSC_lEEESK_SL_NS4_8TiledMMAINS4_8MMA_AtomIJNS4_4SM904GMMA26MMA_64x192x16_F32F16F16_SSILNSP_5MajorE0ELSR_0ELNSP_7ScaleInE1ELSS_1EEEEEENS4_6LayoutISD_NS5_IJSC_NSA_ILi0EEESW_EEEEENS5_IJNS4_10UnderscoreESZ_SZ_EEEEENS4_13SM90_TMA_LOADENS4_14ComposedLayoutINS4_7SwizzleILi3ELi4ELi3EEENS4_18smem_ptr_flag_bitsILi16EEENSV_INS5_IJNSA_ILi8EEESI_EEENS5_IJSI_SC_EEEEEEEvNS4_8identityENS4_23SM90_TMA_LOAD_MULTICASTES1C_vS1D_EENS_8epilogue10collective6detail29Sm90TmaWarpSpecializedAdapterINS1H_15DefaultEpilogueISK_SL_SL_NS1G_6thread17LinearCombinationISK_Li1EffLNS1L_9ScaleType4KindE0ELNS_15FloatRoundStyleE2ESK_EENS1_15EpilogueDefaultEEEEEvvEEEEvNT_6ParamsE)
        .other          _ZN7cutlass13device_kernelINS_4gemm6kernel13GemmUniversalIN4cute5tupleIJiiiiEEENS1_10collective13CollectiveMmaINS1_34MainloopSm90TmaGmmaWarpSpecializedILi3ENS5_IJNS4_1CILi2EEENSA_ILi1EEESC_EEENS1_35KernelTmaWarpSpecializedCooperativeEEENS5_IJNSA_ILi128EEENSA_ILi384EEENSA_ILi64EEEEEENS_6half_tENS5_IJlSC_lEEESK_SL_NS4_8TiledMMAINS4_8MMA_AtomIJNS4_4SM904GMMA26MMA_64x192x16_F32F16F16_SSILNSP_5MajorE0ELSR_0ELNSP_7ScaleInE1ELSS_1EEEEEENS4_6LayoutISD_NS5_IJSC_NSA_ILi0EEESW_EEEEENS5_IJNS4_10UnderscoreESZ_SZ_EEEEENS4_13SM90_TMA_LOADENS4_14ComposedLayoutINS4_7SwizzleILi3ELi4ELi3EEENS4_18smem_ptr_flag_bitsILi16EEENSV_INS5_IJNSA_ILi8EEESI_EEENS5_IJSI_SC_EEEEEEEvNS4_8identityENS4_23SM90_TMA_LOAD_MULTICASTES1C_vS1D_EENS_8epilogue10collective6detail29Sm90TmaWarpSpecializedAdapterINS1H_15DefaultEpilogueISK_SL_SL_NS1G_6thread17LinearCombinationISK_Li1EffLNS1L_9ScaleType4KindE0ELNS_15FloatRoundStyleE2ESK_EENS1_15EpilogueDefaultEEEEEvvEEEEvNT_6ParamsE,@"STO_CUDA_ENTRY STV_DEFAULT"
_ZN7cutlass13device_kernelINS_4gemm6kernel13GemmUniversalIN4cute5tupleIJiiiiEEENS1_10collective13CollectiveMmaINS1_34MainloopSm90TmaGmmaWarpSpecializedILi3ENS5_IJNS4_1CILi2EEENSA_ILi1EEESC_EEENS1_35KernelTmaWarpSpecializedCooperativeEEENS5_IJNSA_ILi128EEENSA_ILi384EEENSA_ILi64EEEEEENS_6half_tENS5_IJlSC_lEEESK_SL_NS4_8TiledMMAINS4_8MMA_AtomIJNS4_4SM904GMMA26MMA_64x192x16_F32F16F16_SSILNSP_5MajorE0ELSR_0ELNSP_7ScaleInE1ELSS_1EEEEEENS4_6LayoutISD_NS5_IJSC_NSA_ILi0EEESW_EEEEENS5_IJNS4_10UnderscoreESZ_SZ_EEEEENS4_13SM90_TMA_LOADENS4_14ComposedLayoutINS4_7SwizzleILi3ELi4ELi3EEENS4_18smem_ptr_flag_bitsILi16EEENSV_INS5_IJNSA_ILi8EEESI_EEENS5_IJSI_SC_EEEEEEEvNS4_8identityENS4_23SM90_TMA_LOAD_MULTICASTES1C_vS1D_EENS_8epilogue10collective6detail29Sm90TmaWarpSpecializedAdapterINS1H_15DefaultEpilogueISK_SL_SL_NS1G_6thread17LinearCombinationISK_Li1EffLNS1L_9ScaleType4KindE0ELNS_15FloatRoundStyleE2ESK_EENS1_15EpilogueDefaultEEEEEvvEEEEvNT_6ParamsE:
[----:B------:R-:W0:Y:S02]  /*0000*/  LDC R1, c[0x0][0x28] ;  /* 0x00000a00ff017b82 */ /* 0x000e240000000800 */
[----:B0-----:R-:W-:Y:S01]  /*0010*/  VIADD R1, R1, 0xfffffff8 ;  /* 0xfffffff801017836 */ /* 0x001fe20000000000 */
[----:B------:R-:W0:Y:S01]  /*0020*/  S2R R6, SR_TID.X ;  /* 0x0000000000067919 */ /* 0x000e220000002100 */
[----:B------:R-:W-:Y:S01]  /*0030*/  ELECT P0, URZ, PT ;  /* 0x00000000003f782f */ /* 0x000fe20003800000 */
[----:B------:R-:W-:Y:S01]  /*0040*/  BSSY B0, `(.L_x_0) ;  /* 0x000000f000007945 */ /* 0x000fe20003800000 */
[--C-:B0-----:R-:W-:Y:S02]  /*0050*/  SHF.R.U32.HI R0, RZ, 0x5, R6.reuse ;  /* 0x00000005ff007819 */ /* 0x101fe40000011606 */
[----:B------:R-:W-:-:S03]  /*0060*/  SHF.R.U32.HI R3, RZ, 0x7, R6 ;  /* 0x00000007ff037819 */ /* 0x000fc60000011606 */
[----:B------:R-:W0:Y:S04]  /*0070*/  SHFL.IDX PT, R2, R0, RZ, 0x1f ;  /* 0x00001fff00027589 */ /* 0x000e2800000e0000 */
[----:B------:R1:W2:Y:S01]  /*0080*/  SHFL.IDX PT, R5, R3, RZ, 0x1f ;  /* 0x00001fff03057589 */ /* 0x0002a200000e0000 */
[----:B0-----:R-:W-:-:S13]  /*0090*/  ISETP.NE.OR P0, PT, R2, RZ, !P0 ;  /* 0x000000ff0200720c */ /* 0x001fda0004705670 */
[----:B-12---:R-:W-:Y:S05]  /*00a0*/  @P0 BRA `(.L_x_1) ;  /* 0x0000000000200947 */ /* 0x006fea0003800000 */
[----:B------:R-:W-:Y:S02]  /*00b0*/  ULDC.64 UR4, c[0x0][0x198] ;  /* 0x0000660000047ab9 */ /* 0x000fe40000000a00 */
[----:B------:R-:W-:Y:S02]  /*00c0*/  UIADD3 UR6, UP0, UR4, 0xf0, URZ ;  /* 0x000000f004067890 */ /* 0x000fe4000ff1e03f */
[----:B------:R-:W-:Y:S02]  /*00d0*/  UIADD3 UR4, UP1, UR4, 0x1f0, URZ ;  /* 0x000001f004047890 */ /* 0x000fe4000ff3e03f */
[----:B------:R-:W-:Y:S02]  /*00e0*/  UIADD3.X UR7, URZ, UR5, URZ, UP0, !UPT ;  /* 0x000000053f077290 */ /* 0x000fe400087fe43f */
[----:B------:R-:W-:-:S07]  /*00f0*/  UIADD3.X UR5, URZ, UR5, URZ, UP1, !UPT ;  /* 0x000000053f057290 */ /* 0x000fce0008ffe43f */
[----:B------:R0:W-:Y:S02]  /*0100*/  UTMACCTL.PF [UR6] ;  /* 0x00000000060079b9 */ /* 0x0001e40008040000 */
[----:B------:R0:W-:Y:S02]  /*0110*/  UTMACCTL.PF [UR4] ;  /* 0x00000000040079b9 */ /* 0x0001e40008040000 */
[----:B0-----:R-:W-:Y:S01]  /*0120*/  NOP ;  /* 0x0000000000007918 */ /* 0x001fe20000000000 */
.L_x_1:
[----:B------:R-:W-:Y:S05]  /*0130*/  BSYNC B0 ;  /* 0x0000000000007941 */ /* 0x000fea0003800000 */
.L_x_0:
[----:B------:R-:W0:Y:S02]  /*0140*/  SHFL.IDX PT, R3, R0, RZ, 0x1f ;  /* 0x00001fff00037589 */ /* 0x000e2400000e0000 */
[----:B0-----:R-:W-:-:S13]  /*0150*/  ISETP.NE.AND P0, PT, R3, RZ, PT ;  /* 0x000000ff0300720c */ /* 0x001fda0003f05270 */
[----:B------:R-:W-:Y:S05]  /*0160*/  @P0 BRA `(.L_x_2) ;  /* 0x0000000000500947 */ /* 0x000fea0003800000 */
[----:B------:R-:W0:Y:S01]  /*0170*/  S2UR UR8, SR_CgaCtaId ;  /* 0x00000000000879c3 */ /* 0x000e220000008800 */
[----:B------:R-:W-:Y:S01]  /*0180*/  UMOV UR4, 0x400 ;  /* 0x0000040000047882 */ /* 0x000fe20000000000 */
[----:B------:R-:W-:Y:S01]  /*0190*/  UMOV UR5, 0x1 ;  /* 0x0000000100057882 */ /* 0x000fe20000000000 */
[----:B------:R-:W-:Y:S01]  /*01a0*/  UMOV UR6, 0x4 ;  /* 0x0000000400067882 */ /* 0x000fe20000000000 */
[----:B------:R-:W-:Y:S01]  /*01b0*/  ELECT P0, URZ, PT ;  /* 0x00000000003f782f */ /* 0x000fe20003800000 */
[----:B------:R-:W-:-:S04]  /*01c0*/  UIADD3 UR6, -UR6, 0x100000, URZ ;  /* 0x0010000006067890 */ /* 0x000fc8000fffe13f */
[----:B------:R-:W-:Y:S02]  /*01d0*/  USHF.L.U32 UR7, UR6, 0xb, URZ ;  /* 0x0000000b06077899 */ /* 0x000fe4000800063f */
[----:B------:R-:W-:Y:S02]  /*01e0*/  USHF.L.U32 UR6, UR6, 0x1, URZ ;  /* 0x0000000106067899 */ /* 0x000fe4000800063f */
[----:B0-----:R-:W-:Y:S02]  /*01f0*/  ULEA UR8, UR8, UR4, 0x18 ;  /* 0x0000000408087291 */ /* 0x001fe4000f8ec03f */
[----:B------:R-:W-:-:S04]  /*0200*/  UIADD3 UR4, -UR5, 0x100000, URZ ;  /* 0x0010000005047890 */ /* 0x000fc8000fffe13f */
[----:B------:R-:W-:Y:S02]  /*0210*/  USHF.L.U32 UR5, UR4, 0xb, URZ ;  /* 0x0000000b04057899 */ /* 0x000fe4000800063f */
[----:B------:R-:W-:Y:S01]  /*0220*/  USHF.L.U32 UR4, UR4, 0x1, URZ ;  /* 0x0000000104047899 */ /* 0x000fe2000800063f */
[----:B------:R-:W0:Y:S11]  /*0230*/  FENCE.VIEW.ASYNC.S ;  /* 0x00000000000073c6 */ /* 0x000e360000000000 */
[----:B0-----:R0:W1:Y:S01]  /*0240*/  SYNCS.EXCH.64 URZ, [UR8], UR4 ;  /* 0x00000004083f75b2 */ /* 0x0010620008000100 */
[----:B------:R0:W2:Y:S01]  /*0250*/  SYNCS.EXCH.64 URZ, [UR8+0x18], UR6 ;  /* 0x00001806083f75b2 */ /* 0x0000a20008000100 */
[----:B------:R0:W3:Y:S01]  /*0260*/  SYNCS.EXCH.64 URZ, [UR8+0x8], UR4 ;  /* 0x00000804083f75b2 */ /* 0x0000e20008000100 */
[----:B------:R0:W4:Y:S01]  /*0270*/  SYNCS.EXCH.64 URZ, [UR8+0x20], UR6 ;  /* 0x00002006083f75b2 */ /* 0x0001220008000100 */
[----:B------:R0:W0:Y:S01]  /*0280*/  SYNCS.EXCH.64 URZ, [UR8+0x10], UR4 ;  /* 0x00001004083f75b2 */ /* 0x0000220008000100 */
[----:B------:R0:W0:Y:S01]  /*0290*/  SYNCS.EXCH.64 URZ, [UR8+0x28], UR6 ;  /* 0x00002806083f75b2 */ /* 0x0000220008000100 */
[----:B------:R-:W-:Y:S01]  /*02a0*/  NOP ;  /* 0x0000000000007918 */ /* 0x000fe20000000000 */
.L_x_2:
[----:B------:R-:W-:Y:S01]  /*02b0*/  SHF.R.S32.HI R4, RZ, 0x1f, R6 ;  /* 0x0000001fff047819 */ /* 0x000fe20000011406 */
[----:B------:R-:W5:Y:S01]  /*02c0*/  SHFL.IDX PT, R0, R0, RZ, 0x1f ;  /* 0x00001fff00007589 */ /* 0x000f6200000e0000 */
[----:B0-----:R-:W0:Y:S01]  /*02d0*/  S2UR UR8, SR_CTAID.X ;  /* 0x00000000000879c3 */ /* 0x001e220000002500 */
[----:B------:R-:W-:Y:S02]  /*02e0*/  ELECT P0, URZ, PT ;  /* 0x00000000003f782f */ /* 0x000fe40003800000 */
[----:B------:R-:W-:Y:S01]  /*02f0*/  LEA.HI R4, R4, R6, RZ, 0x7 ;  /* 0x0000000604047211 */ /* 0x000fe200078f38ff */
[----:B------:R-:W-:Y:S01]  /*0300*/  ULDC UR4, c[0x0][0x150] ;  /* 0x0000540000047ab9 */ /* 0x000fe20000000800 */
[----:B------:R-:W-:Y:S01]  /*0310*/  SHF.R.S32.HI R8, RZ, 0x1f, R3 ;  /* 0x0000001fff087819 */ /* 0x000fe20000011403 */
[----:B------:R-:W-:Y:S01]  /*0320*/  NOP ;  /* 0x0000000000007918 */ /* 0x000fe20000000000 */
[----:B------:R-:W-:Y:S01]  /*0330*/  LOP3.LUT R4, R4, 0xffffff80, RZ, 0xc0, !PT ;  /* 0xffffff8004047812 */ /* 0x000fe200078ec0ff */
[----:B------:R-:W-:Y:S01]  /*0340*/  NOP ;  /* 0x0000000000007918 */ /* 0x000fe20000000000 */
[----:B------:R-:W-:Y:S01]  /*0350*/  LEA.HI R8, R8, R3, RZ, 0x2 ;  /* 0x0000000308087211 */ /* 0x000fe200078f10ff */
[----:B------:R-:W1:Y:S01]  /*0360*/  LDC R10, c[0x0][0x144] ;  /* 0x00005100ff0a7b82 */ /* 0x000e620000000800 */
[----:B------:R-:W-:Y:S01]  /*0370*/  ISETP.NE.AND P3, PT, R5, RZ, PT ;  /* 0x000000ff0500720c */ /* 0x000fe20003f65270 */
[----:B------:R-:W-:Y:S01]  /*0380*/  IMAD.IADD R6, R6, 0x1, -R4 ;  /* 0x0000000106067824 */ /* 0x000fe200078e0a04 */
[----:B------:R-:W-:Y:S01]  /*0390*/  LOP3.LUT R8, R8, 0x3ffffffc, RZ, 0xc0, !PT ;  /* 0x3ffffffc08087812 */ /* 0x000fe200078ec0ff */
[----:B------:R-:W2:Y:S03]  /*03a0*/  S2R R4, SR_CTAID.Y ;  /* 0x0000000000047919 */ /* 0x000ea60000002600 */
[----:B------:R-:W-:Y:S01]  /*03b0*/  SHF.R.S32.HI R7, RZ, 0x1f, R6 ;  /* 0x0000001fff077819 */ /* 0x000fe20000011406 */
[----:B------:R-:W-:Y:S01]  /*03c0*/  IMAD.IADD R8, R3, 0x1, -R8 ;  /* 0x0000000103087824 */ /* 0x000fe200078e0a08 */
[----:B------:R-:W3:Y:S02]  /*03d0*/  LDC R13, c[0x0][0x140] ;  /* 0x00005000ff0d7b82 */ /* 0x000ee40000000800 */
[----:B------:R-:W-:-:S02]  /*03e0*/  LEA.HI R7, R7, R6, RZ, 0x3 ;  /* 0x0000000607077211 */ /* 0x000fc400078f18ff */
[----:B-----5:R-:W-:Y:S02]  /*03f0*/  ISETP.NE.OR P0, PT, R0, RZ, !P0 ;  /* 0x000000ff0000720c */ /* 0x020fe40004705670 */
[--C-:B------:R-:W-:Y:S02]  /*0400*/  SHF.R.S32.HI R0, RZ, 0x3, R7.reuse ;  /* 0x00000003ff007819 */ /* 0x100fe40000011407 */
[----:B------:R-:W-:Y:S02]  /*0410*/  SHF.R.S32.HI R7, RZ, 0x1f, R7 ;  /* 0x0000001fff077819 */ /* 0x000fe40000011407 */
[----:B0-----:R-:W-:Y:S02]  /*0420*/  I2FP.F32.U32 R9, UR8 ;  /* 0x0000000800097c45 */ /* 0x001fe40008201000 */
[----:B------:R-:W-:-:S03]  /*0430*/  LEA.HI R7, R7, R0, RZ, 0x2 ;  /* 0x0000000007077211 */ /* 0x000fc600078f10ff */
[----:B------:R-:W-:Y:S01]  /*0440*/  FMUL R9, R9, UR4 ;  /* 0x0000000409097c20 */ /* 0x000fe20008400000 */
[----:B------:R-:W-:Y:S01]  /*0450*/  LOP3.LUT R7, R7, 0xfffffffc, RZ, 0xc0, !PT ;  /* 0xfffffffc07077812 */ /* 0x000fe200078ec0ff */
[----:B------:R-:W-:Y:S01]  /*0460*/  VOTEU.ALL UP0, P0 ;  /* 0x00000000003f7886 */ /* 0x000fe20000000000 */
[----:B------:R-:W-:Y:S01]  /*0470*/  ULDC UR4, c[0x0][0x154] ;  /* 0x0000550000047ab9 */ /* 0x000fe20000000800 */
[----:B------:R-:W-:Y:S02]  /*0480*/  VOTEU.ALL UP1, P0 ;  /* 0x00000000003f7886 */ /* 0x000fe40000020000 */
[----:B------:R-:W0:Y:S01]  /*0490*/  F2I.U32.TRUNC.NTZ R9, R9 ;  /* 0x0000000900097305 */ /* 0x000e22000020f000 */
[----:B------:R-:W-:Y:S01]  /*04a0*/  IMAD.IADD R7, R0, 0x1, -R7 ;  /* 0x0000000100077824 */ /* 0x000fe200078e0a07 */
[----:B------:R-:W5:Y:S01]  /*04b0*/  @!UP0 S2UR UR7, SR_CgaCtaId ;  /* 0x00000000000789c3 */ /* 0x000f620000008800 */
[----:B------:R-:W-:Y:S01]  /*04c0*/  @!UP0 UMOV UR6, 0x400 ;  /* 0x0000040000068882 */ /* 0x000fe20000000000 */
[----:B---3--:R-:W-:Y:S01]  /*04d0*/  ISETP.EQ.U32.AND P2, PT, R13, 0x1, PT ;  /* 0x000000010d00780c */ /* 0x008fe20003f42070 */
[----:B------:R-:W-:Y:S01]  /*04e0*/  IMAD R8, R8, 0x4, R7 ;  /* 0x0000000408087824 */ /* 0x000fe200078e0207 */
[----:B--2---:R-:W-:-:S04]  /*04f0*/  I2FP.F32.U32 R3, R4 ;  /* 0x0000000400037245 */ /* 0x004fc80000201000 */
[----:B------:R-:W-:Y:S01]  /*0500*/  LEA.HI R0, R8, R8, RZ, 0x1 ;  /* 0x0000000808007211 */ /* 0x000fe200078f08ff */
[----:B------:R-:W-:Y:S01]  /*0510*/  FMUL R12, R3, UR4 ;  /* 0x00000004030c7c20 */ /* 0x000fe20008400000 */
[----:B------:R-:W2:Y:S01]  /*0520*/  LDC R7, c[0x0][0x148] ;  /* 0x00005200ff077b82 */ /* 0x000ea20000000800 */
[----:B------:R-:W-:Y:S01]  /*0530*/  UMOV UR4, 0x20 ;  /* 0x0000002000047882 */ /* 0x000fe20000000000 */
[----:B------:R-:W-:Y:S01]  /*0540*/  LOP3.LUT R11, R0, 0xfffffffe, RZ, 0xc0, !PT ;  /* 0xfffffffe000b7812 */ /* 0x000fe200078ec0ff */
[----:B------:R-:W-:-:S04]  /*0550*/  @!UP0 UIADD3 UR4, -UR4, 0x100000, URZ ;  /* 0x0010000004048890 */ /* 0x000fc8000fffe13f */
[----:B------:R-:W-:Y:S02]  /*0560*/  @!UP0 USHF.L.U32 UR5, UR4, 0xb, URZ ;  /* 0x0000000b04058899 */ /* 0x000fe4000800063f */
[----:B------:R-:W-:Y:S01]  /*0570*/  @!UP0 USHF.L.U32 UR4, UR4, 0x1, URZ ;  /* 0x0000000104048899 */ /* 0x000fe2000800063f */
[----:B0-----:R-:W-:Y:S01]  /*0580*/  IADD3 R15, -R9, RZ, RZ ;  /* 0x000000ff090f7210 */ /* 0x001fe20007ffe1ff */
[----:B------:R-:W0:Y:S01]  /*0590*/  F2I.U32.TRUNC.NTZ R12, R12 ;  /* 0x0000000c000c7305 */ /* 0x000e22000020f000 */
[----:B------:R-:W-:Y:S01]  /*05a0*/  SHF.R.S32.HI R9, RZ, 0x1f, R2 ;  /* 0x0000001fff097819 */ /* 0x000fe20000011402 */
[----:B------:R-:W-:Y:S02]  /*05b0*/  IMAD.IADD R0, R8, 0x1, -R11 ;  /* 0x0000000108007824 */ /* 0x000fe400078e0a0b */
[----:B-1----:R-:W-:Y:S01]  /*05c0*/  IMAD R3, R10, R15, UR8 ;  /* 0x000000080a037e24 */ /* 0x002fe2000f8e020f */
[----:B------:R-:W-:Y:S01]  /*05d0*/  LEA.HI R9, R9, R2, RZ, 0x2 ;  /* 0x0000000209097211 */ /* 0x000fe200078f10ff */
[----:B------:R-:W-:-:S03]  /*05e0*/  IMAD.SHL.U32 R11, R8, 0x4, RZ ;  /* 0x00000004080b7824 */ /* 0x000fc600078e00ff */
[----:B------:R-:W-:Y:S01]  /*05f0*/  ISETP.NE.AND P4, PT, R0, R3, PT ;  /* 0x000000030000720c */ /* 0x000fe20003f85270 */
[----:B-----5:R-:W-:Y:S01]  /*0600*/  @!UP0 ULEA UR6, UR7, UR6, 0x18 ;  /* 0x0000000607068291 */ /* 0x020fe2000f8ec03f */
[----:B------:R-:W-:Y:S01]  /*0610*/  LOP3.LUT R9, R9, 0xfffffffc, RZ, 0xc0, !PT ;  /* 0xfffffffc09097812 */ /* 0x000fe200078ec0ff */
[----:B------:R-:W-:Y:S01]  /*0620*/  VOTEU.ALL UP0, P0 ;  /* 0x00000000003f7886 */ /* 0x000fe20000000000 */
[----:B------:R-:W-:Y:S01]  /*0630*/  LOP3.LUT R16, R8, 0xc, R11, 0x78, !PT ;  /* 0x0000000c08107812 */ /* 0x000fe200078e780b */
[----:B0-----:R-:W-:Y:S01]  /*0640*/  IMAD.MOV R14, RZ, RZ, -R12 ;  /* 0x000000ffff0e7224 */ /* 0x001fe200078e0a0c */
[----:B------:R-:W-:Y:S01]  /*0650*/  LOP3.LUT P0, RZ, R6, 0x7, RZ, 0xc0, !PT ;  /* 0x0000000706ff7812 */ /* 0x000fe2000780c0ff */
[----:B------:R-:W-:Y:S01]  /*0660*/  IMAD.IADD R0, R2, 0x1, -R9 ;  /* 0x0000000102007824 */ /* 0x000fe200078e0a09 */
[----:B------:R-:W-:Y:S01]  /*0670*/  IADD3 R6, R5, -0x1, RZ ;  /* 0xffffffff05067810 */ /* 0x000fe20007ffe0ff */
[----:B--2---:R-:W-:Y:S01]  /*0680*/  IMAD R9, R7, R14, R4 ;  /* 0x0000000e07097224 */ /* 0x004fe200078e0204 */
[----:B------:R-:W-:-:S03]  /*0690*/  ISETP.LT.U32.AND P0, PT, R16, 0x2, !P0 ;  /* 0x000000021000780c */ /* 0x000fc60004701070 */
[----:B------:R-:W-:Y:S01]  /*06a0*/  @P4 LEA.HI R2, R16, R16, RZ, 0x1 ;  /* 0x0000001010024211 */ /* 0x000fe200078f08ff */
[----:B------:R-:W0:Y:S02]  /*06b0*/  FENCE.VIEW.ASYNC.S ;  /* 0x00000000000073c6 */ /* 0x000e240000000000 */
[----:B0-----:R0:W1:Y:S01]  /*06c0*/  @!UP0 SYNCS.EXCH.64 URZ, [UR6+0x40], UR4 ;  /* 0x00004004063f85b2 */ /* 0x0010620008000100 */
[C---:B------:R-:W-:Y:S02]  /*06d0*/  ISETP.NE.AND P1, PT, R0.reuse, 0x3, PT ;  /* 0x000000030000780c */ /* 0x040fe40003f25270 */
[----:B------:R-:W-:Y:S02]  /*06e0*/  @P4 SHF.R.S32.HI R2, RZ, 0x1, R2 ;  /* 0x00000001ff024819 */ /* 0x000fe40000011402 */
[----:B------:R-:W-:Y:S02]  /*06f0*/  ISETP.EQ.OR P1, PT, R0, RZ, !P1 ;  /* 0x000000ff0000720c */ /* 0x000fe40004f22670 */
[----:B------:R-:W-:Y:S01]  /*0700*/  @P4 ISETP.NE.AND P5, PT, R2, R9, PT ;  /* 0x000000090200420c */ /* 0x000fe20003fa5270 */
[----:B------:R-:W-:Y:S01]  /*0710*/  IMAD.MOV.U32 R2, RZ, RZ, 0x1 ;  /* 0x00000001ff027424 */ /* 0x000fe200078e00ff */
[----:B------:R-:W-:-:S02]  /*0720*/  ISETP.EQ.AND P1, PT, R5, RZ, P1 ;  /* 0x000000ff0500720c */ /* 0x000fc40000f22270 */
[----:B------:R-:W-:Y:S02]  /*0730*/  ISETP.GE.U32.AND P6, PT, R6, 0x2, PT ;  /* 0x000000020600780c */ /* 0x000fe40003fc6070 */
[----:B------:R-:W-:Y:S02]  /*0740*/  SEL R9, RZ, 0x1, !P0 ;  /* 0x00000001ff097807 */ /* 0x000fe40004000000 */
[----:B------:R-:W-:Y:S01]  /*0750*/  @P4 SEL R2, RZ, 0x1, P5 ;  /* 0x00000001ff024807 */ /* 0x000fe20002800000 */
[----:B------:R0:W2:Y:S01]  /*0760*/  @!UP1 SYNCS.EXCH.64 URZ, [UR6+0x48], UR4 ;  /* 0x00004804063f95b2 */ /* 0x0000a20008000100 */
[----:B------:R-:W-:Y:S01]  /*0770*/  SEL R17, RZ, 0x1, !P1 ;  /* 0x00000001ff117807 */ /* 0x000fe20004800000 */
[----:B------:R-:W-:Y:S01]  /*0780*/  NOP ;  /* 0x0000000000007918 */ /* 0x000fe20000000000 */
[----:B------:R-:W-:Y:S02]  /*0790*/  LOP3.LUT R2, R2, R9, RZ, 0xc0, !PT ;  /* 0x0000000902027212 */ /* 0x000fe400078ec0ff */
[----:B------:R-:W-:Y:S01]  /*07a0*/  SEL R17, R17, 0x2, P6 ;  /* 0x0000000211117807 */ /* 0x000fe20003000000 */
[----:B0-----:R-:W-:Y:S06]  /*07b0*/  @!P2 BRA `(.L_x_3) ;  /* 0x000000000008a947 */ /* 0x001fec0003800000 */
[----:B-12-4-:R-:W-:Y:S01]  /*07c0*/  UCGABAR_ARV ;  /* 0x00000000000079c7 */ /* 0x016fe20008000000 */
[----:B------:R-:W-:Y:S05]  /*07d0*/  BRA `(.L_x_4) ;  /* 0x0000000000047947 */ /* 0x000fea0003800000 */
.L_x_3:
[----:B-12-4-:R-:W-:Y:S01]  /*07e0*/  NOP ;  /* 0x0000000000007918 */ /* 0x016fe20000000000 */
.L_x_4:
[----:B------:R-:W0:Y:S01]  /*07f0*/  LDC R8, c[0x0][0x65c] ;  /* 0x00019700ff087b82 */ /* 0x000e220000000800 */
[----:B------:R-:W-:Y:S01]  /*0800*/  IMAD.MOV.U32 R9, RZ, RZ, RZ ;  /* 0x000000ffff097224 */ /* 0x000fe200078e00ff */
[----:B0-----:R-:W-:Y:S01]  /*0810*/  ISETP.NE.AND P1, PT, R8, 0x1, PT ;  /* 0x000000010800780c */ /* 0x001fe20003f25270 */
[----:B------:R-:W-:-:S12]  /*0820*/  IMAD.U32 R8, RZ, RZ, UR8 ;  /* 0x00000008ff087e24 */ /* 0x000fd8000f8e00ff */
[----:B------:R-:W0:Y:S01]  /*0830*/  @P1 LDC R23, c[0x0][0x10] ;  /* 0x00000400ff171b82 */ /* 0x000e220000000800 */
[----:B------:R-:W-:Y:S02]  /*0840*/  @P1 IMAD.MOV.U32 R5, RZ, RZ, RZ ;  /* 0x000000ffff051224 */ /* 0x000fe400078e00ff */
[----:B------:R-:W-:-:S05]  /*0850*/  @P1 IMAD.MOV.U32 R19, RZ, RZ, RZ ;  /* 0x000000ffff131224 */ /* 0x000fca00078e00ff */
[----:B------:R-:W1:Y:S01]  /*0860*/  @!P1 LDC R11, c[0x0][0xc] ;  /* 0x00000300ff0b9b82 */ /* 0x000e620000000800 */
[----:B0-----:R-:W-:-:S04]  /*0870*/  @P1 IMAD.WIDE.U32 R22, R23, UR8, R4 ;  /* 0x0000000817161c25 */ /* 0x001fc8000f8e0004 */
[----:B------:R-:W-:Y:S02]  /*0880*/  @P1 IMAD.IADD R19, R23, 0x1, R19 ;  /* 0x0000000117131824 */ /* 0x000fe400078e0213 */
[----:B-1----:R-:W-:-:S04]  /*0890*/  @!P1 IMAD.WIDE.U32 R8, R4, R11, R8 ;  /* 0x0000000b04089225 */ /* 0x002fc800078e0008 */
[----:B------:R-:W-:Y:S01]  /*08a0*/  @!P1 IMAD.MOV.U32 R19, RZ, RZ, R9 ;  /* 0x000000ffff139224 */ /* 0x000fe200078e0009 */
[----:B------:R-:W-:Y:S01]  /*08b0*/  @!P1 MOV R22, R8 ;  /* 0x0000000800169202 */ /* 0x000fe20000000f00 */
[----:B------:R-:W-:Y:S06]  /*08c0*/  @!P2 BRA `(.L_x_5) ;  /* 0x00000000000ca947 */ /* 0x000fec0003800000 */
[----:B------:R-:W-:Y:S01]  /*08d0*/  UCGABAR_WAIT ;  /* 0x0000000000007dc7 */ /* 0x000fe20008000000 */
[----:B------:R-:W-:Y:S01]  /*08e0*/  CCTL.IVALL ;  /* 0x00000000ff00798f */ /* 0x000fe20002000000 */
[----:B------:R-:W-:Y:S05]  /*08f0*/  BRA `(.L_x_6) ;  /* 0x0000000000047947 */ /* 0x000fea0003800000 */
.L_x_5:
[----:B------:R-:W-:Y:S06]  /*0900*/  BAR.SYNC.DEFER_BLOCKING 0x0 ;  /* 0x0000000000007b1d */ /* 0x000fec0000010000 */
.L_x_6:
[----:B------:R-:W-:Y:S05]  /*0910*/  @!P3 BRA `(.L_x_7) ;  /* 0x0000011000d4b947 */ /* 0x000fea0003800000 */
[----:B------:R-:W-:-:S13]  /*0920*/  ISETP.GT.U32.AND P0, PT, R6, 0x1, PT ;  /* 0x000000010600780c */ /* 0x000fda0003f04070 */
[----:B------:R-:W-:Y:S05]  /*0930*/  @P0 EXIT ;  /* 0x000000000000094d */ /* 0x000fea0003800000 */
[----:B------:R-:W-:Y:S01]  /*0940*/  IMAD.MOV.U32 R8, RZ, RZ, -0x1 ;  /* 0xffffffffff087424 */ /* 0x000fe200078e00ff */
[----:B------:R-:W-:Y:S01]  /*0950*/  ULDC.64 UR4, c[0x0][0x650] ;  /* 0x0001940000047ab9 */ /* 0x000fe20000000a00 */
[----:B------:R-:W-:Y:S01]  /*0960*/  IMAD.MOV.U32 R6, RZ, RZ, -0x1 ;  /* 0xffffffffff067424 */ /* 0x000fe200078e00ff */
[----:B------:R-:W-:Y:S01]  /*0970*/  ISETP.GE.U32.AND P0, PT, R22, UR4, PT ;  /* 0x0000000416007c0c */ /* 0x000fe2000bf06070 */
[----:B------:R-:W-:Y:S01]  /*0980*/  IMAD.MOV.U32 R18, RZ, RZ, -0x1 ;  /* 0xffffffffff127424 */ /* 0x000fe200078e00ff */
[----:B------:R0:W-:Y:S01]  /*0990*/  STL [R1], R8 ;  /* 0x0000000801007387 */ /* 0x0001e20000100800 */
[----:B------:R-:W-:Y:S02]  /*09a0*/  PRMT R0, RZ, 0x7610, R0 ;  /* 0x00007610ff007816 */ /* 0x000fe40000000000 */
[----:B------:R-:W-:Y:S01]  /*09b0*/  ISETP.GE.U32.AND.EX P0, PT, R19, UR5, PT, P0 ;  /* 0x0000000513007c0c */ /* 0x000fe2000bf06100 */
[----:B------:R0:W-:-:S12]  /*09c0*/  STL [R1+0x4], R6 ;  /* 0x0000040601007387 */ /* 0x0001d80000100800 */
[----:B0-----:R-:W-:Y:S05]  /*09d0*/  @P0 BRA `(.L_x_8) ;  /* 0x0000000400380947 */ /* 0x001fea0003800000 */
[----:B------:R-:W0:Y:S01]  /*09e0*/  LDC.64 R20, c[0x0][0x628] ;  /* 0x00018a00ff147b82 */ /* 0x000e220000000a00 */
[----:B------:R-:W-:Y:S01]  /*09f0*/  IMAD.MOV.U32 R8, RZ, RZ, R22 ;  /* 0x000000ffff087224 */ /* 0x000fe200078e0016 */
[----:B------:R-:W-:-:S06]  /*0a00*/  MOV R9, R19 ;  /* 0x0000001300097202 */ /* 0x000fcc0000000f00 */
[----:B------:R-:W1:Y:S08]  /*0a10*/  LDC R0, c[0x0][0x630] ;  /* 0x00018c00ff007b82 */ /* 0x000e700000000800 */
[----:B------:R-:W2:Y:S01]  /*0a20*/  LDC.64 R24, c[0x0][0x620] ;  /* 0x00018800ff187b82 */ /* 0x000ea20000000a00 */
[----:B0-----:R-:W-:-:S04]  /*0a30*/  ISETP.NE.U32.AND P0, PT, R20, RZ, PT ;  /* 0x000000ff1400720c */ /* 0x001fc80003f05070 */
[----:B------:R-:W-:-:S13]  /*0a40*/  ISETP.NE.AND.EX P0, PT, R21, RZ, PT, P0 ;  /* 0x000000ff1500720c */ /* 0x000fda0003f05300 */
[----:B-12---:R-:W-:Y:S05]  /*0a50*/  @!P0 BRA `(.L_x_9) ;  /* 0x0000000000288947 */ /* 0x006fea0003800000 */
[----:B------:R-:W0:Y:S02]  /*0a60*/  LDC R13, c[0x0][0x634] ;  /* 0x00018d00ff0d7b82 */ /* 0x000e240000000800 */
[----:B0-----:R-:W-:-:S05]  /*0a70*/  IADD3 R13, P0, R22, R13, RZ ;  /* 0x0000000d160d7210 */ /* 0x001fca0007f1e0ff */
[----:B------:R-:W-:-:S04]  /*0a80*/  IMAD.X R15, RZ, RZ, R19, P0 ;  /* 0x000000ffff0f7224 */ /* 0x000fc800000e0613 */
[----:B------:R-:W-:-:S04]  /*0a90*/  IMAD.WIDE.U32 R8, R15, R20, RZ ;  /* 0x000000140f087225 */ /* 0x000fc800078e00ff */
[----:B------:R-:W-:-:S04]  /*0aa0*/  IMAD.WIDE.U32 R10, P0, R13, R21, R8 ;  /* 0x000000150d0a7225 */ /* 0x000fc80007800008 */
[----:B------:R-:W-:-:S04]  /*0ab0*/  IMAD.WIDE.U32 R8, R13, R20, RZ ;  /* 0x000000140d087225 */ /* 0x000fc800078e00ff */
[----:B------:R-:W-:Y:S01]  /*0ac0*/  IMAD.X R13, RZ, RZ, RZ, P0 ;  /* 0x000000ffff0d7224 */ /* 0x000fe200000e06ff */
[----:B------:R-:W-:Y:S01]  /*0ad0*/  IADD3 RZ, P0, R9, R10, RZ ;  /* 0x0000000a09ff7210 */ /* 0x000fe20007f1e0ff */
[----:B------:R-:W-:-:S04]  /*0ae0*/  IMAD.MOV.U32 R12, RZ, RZ, R11 ;  /* 0x000000ffff0c7224 */ /* 0x000fc800078e000b */
[----:B------:R-:W-:-:S08]  /*0af0*/  IMAD.WIDE.U32.X R8, R15, R21, R12, P0 ;  /* 0x000000150f087225 */ /* 0x000fd000000e040c */
.L_x_9:
[----:B------:R-:W0:Y:S01]  /*0b00*/  LDC.64 R20, c[0x0][0x640] ;  /* 0x00019000ff147b82 */ /* 0x000e220000000a00 */
[-CC-:B------:R-:W-:Y:S01]  /*0b10*/  SHF.R.U64 R26, R8, R0.reuse, R9.reuse ;  /* 0x00000000081a7219 */ /* 0x180fe20000001209 */
[----:B------:R-:W-:Y:S01]  /*0b20*/  IMAD.MOV.U32 R18, RZ, RZ, R22 ;  /* 0x000000ffff127224 */ /* 0x000fe200078e0016 */
[----:B------:R-:W-:Y:S01]  /*0b30*/  SHF.R.U32.HI R0, RZ, R0, R9 ;  /* 0x00000000ff007219 */ /* 0x000fe20000011609 */
[----:B------:R-:W-:Y:S01]  /*0b40*/  IMAD R28, R7, R14, R4 ;  /* 0x0000000e071c7224 */ /* 0x000fe200078e0204 */
[----:B------:R-:W-:Y:S01]  /*0b50*/  IADD3 R5, P0, RZ, -R26, RZ ;  /* 0x8000001aff057210 */ /* 0x000fe20007f1e0ff */
[----:B------:R-:W-:Y:S02]  /*0b60*/  IMAD.MOV.U32 R23, RZ, RZ, 0x1 ;  /* 0x00000001ff177424 */ /* 0x000fe400078e00ff */
[----:B------:R-:W1:Y:S02]  /*0b70*/  LDC R6, c[0x0][0x618] ;  /* 0x00018600ff067b82 */ /* 0x000e640000000800 */
[----:B------:R-:W-:-:S04]  /*0b80*/  IMAD.X R9, RZ, RZ, ~R0, P0 ;  /* 0x000000ffff097224 */ /* 0x000fc800000e0e00 */
[-C--:B------:R-:W-:Y:S02]  /*0b90*/  IMAD R0, R9, R24.reuse, RZ ;  /* 0x0000001809007224 */ /* 0x080fe400078e02ff */
[----:B------:R-:W2:Y:S01]  /*0ba0*/  LDC R11, c[0x0][0x608] ;  /* 0x00018200ff0b7b82 */ /* 0x000ea20000000800 */
[----:B------:R-:W-:-:S04]  /*0bb0*/  IMAD.WIDE.U32 R8, R5, R24, R18 ;  /* 0x0000001805087225 */ /* 0x000fc800078e0012 */
[----:B------:R-:W-:-:S03]  /*0bc0*/  IMAD R5, R5, R25, R0 ;  /* 0x0000001905057224 */ /* 0x000fc600078e0200 */
[----:B------:R-:W3:Y:S01]  /*0bd0*/  LDC R12, c[0x0][0x658] ;  /* 0x00019600ff0c7b82 */ /* 0x000ee20000000800 */
[----:B0-----:R-:W-:Y:S02]  /*0be0*/  ISETP.NE.U32.AND P0, PT, R20, RZ, PT ;  /* 0x000000ff1400720c */ /* 0x001fe40003f05070 */
[----:B------:R-:W-:Y:S01]  /*0bf0*/  IADD3 R5, R9, R5, RZ ;  /* 0x0000000509057210 */ /* 0x000fe20007ffe0ff */
[----:B------:R-:W-:Y:S01]  /*0c00*/  IMAD.MOV.U32 R9, RZ, RZ, -0x1 ;  /* 0xffffffffff097424 */ /* 0x000fe200078e00ff */
[----:B------:R-:W-:-:S03]  /*0c10*/  ISETP.NE.AND.EX P0, PT, R21, RZ, PT, P0 ;  /* 0x000000ff1500720c */ /* 0x000fc60003f05300 */
[----:B------:R-:W0:Y:S01]  /*0c20*/  LDC R15, c[0x0][0x600] ;  /* 0x00018000ff0f7b82 */ /* 0x000e220000000800 */
[-CC-:B-1----:R-:W-:Y:S02]  /*0c30*/  SHF.R.U64 R13, R8, R6.reuse, R5.reuse ;  /* 0x00000006080d7219 */ /* 0x182fe40000001205 */
[----:B------:R-:W-:-:S05]  /*0c40*/  SHF.R.U32.HI R0, RZ, R6, R5 ;  /* 0x00000006ff007219 */ /* 0x000fca0000011605 */
[----:B------:R-:W1:Y:S01]  /*0c50*/  LDC R18, c[0x0][0x648] ;  /* 0x00019200ff127b82 */ /* 0x000e620000000800 */
[-CC-:B--2---:R-:W-:Y:S02]  /*0c60*/  SHF.R.U64 R27, R13, R11.reuse, R0.reuse ;  /* 0x0000000b0d1b7219 */ /* 0x184fe40000001200 */
[----:B------:R-:W-:-:S05]  /*0c70*/  SHF.R.U32.HI R5, RZ, R11, R0 ;  /* 0x0000000bff057219 */ /* 0x000fca0000011600 */
[----:B------:R-:W2:Y:S01]  /*0c80*/  LDC R24, c[0x0][0x638] ;  /* 0x00018e00ff187b82 */ /* 0x000ea20000000800 */
[-CC-:B---3--:R-:W-:Y:S02]  /*0c90*/  SHF.R.U64 R14, R27, R12.reuse, R5.reuse ;  /* 0x0000000c1b0e7219 */ /* 0x188fe40000001205 */
[-C--:B------:R-:W-:Y:S02]  /*0ca0*/  SHF.L.U32 R0, R9, R12.reuse, RZ ;  /* 0x0000000c09007219 */ /* 0x080fe400000006ff */
[----:B------:R-:W-:Y:S01]  /*0cb0*/  SHF.R.U32.HI R5, RZ, R12, R5 ;  /* 0x0000000cff057219 */ /* 0x000fe20000011605 */
[----:B------:R-:W-:Y:S01]  /*0cc0*/  IMAD.MOV.U32 R4, RZ, RZ, R14 ;  /* 0x000000ffff047224 */ /* 0x000fe200078e000e */
[----:B------:R-:W-:Y:S01]  /*0cd0*/  LOP3.LUT R10, RZ, R0, RZ, 0x33, !PT ;  /* 0x00000000ff0a7212 */ /* 0x000fe200078e33ff */
[----:B------:R-:W3:Y:S01]  /*0ce0*/  LDC R25, c[0x0][0x610] ;  /* 0x00018400ff197b82 */ /* 0x000ee20000000800 */
[----:B------:R-:W-:Y:S05]  /*0cf0*/  @!P0 BRA `(.L_x_10) ;  /* 0x0000000000288947 */ /* 0x000fea0003800000 */
[----:B------:R-:W4:Y:S02]  /*0d00*/  LDC R9, c[0x0][0x64c] ;  /* 0x00019300ff097b82 */ /* 0x000f240000000800 */
[----:B----4-:R-:W-:-:S05]  /*0d10*/  IADD3 R9, P0, R14, R9, RZ ;  /* 0x000000090e097210 */ /* 0x010fca0007f1e0ff */
[----:B------:R-:W-:-:S04]  /*0d20*/  IMAD.X R11, RZ, RZ, R5, P0 ;  /* 0x000000ffff0b7224 */ /* 0x000fc800000e0605 */
[----:B------:R-:W-:-:S04]  /*0d30*/  IMAD.WIDE.U32 R4, R11, R20, RZ ;  /* 0x000000140b047225 */ /* 0x000fc800078e00ff */
[----:B------:R-:W-:-:S04]  /*0d40*/  IMAD.WIDE.U32 R6, P0, R9, R21, R4 ;  /* 0x0000001509067225 */ /* 0x000fc80007800004 */
[----:B------:R-:W-:Y:S01]  /*0d50*/  IMAD.WIDE.U32 R4, R9, R20, RZ ;  /* 0x0000001409047225 */ /* 0x000fe200078e00ff */
[----:B------:R-:W-:-:S03]  /*0d60*/  MOV R8, R7 ;  /* 0x0000000700087202 */ /* 0x000fc60000000f00 */
[----:B------:R-:W-:Y:S01]  /*0d70*/  IMAD.X R9, RZ, RZ, RZ, P0 ;  /* 0x000000ffff097224 */ /* 0x000fe200000e06ff */
[----:B------:R-:W-:-:S05]  /*0d80*/  IADD3 RZ, P0, R5, R6, RZ ;  /* 0x0000000605ff7210 */ /* 0x000fca0007f1e0ff */
[----:B------:R-:W-:-:S08]  /*0d90*/  IMAD.WIDE.U32.X R4, R11, R21, R8, P0 ;  /* 0x000000150b047225 */ /* 0x000fd000000e0408 */
.L_x_10:
[----:B-1----:R-:W-:Y:S01]  /*0da0*/  SHF.R.U64 R4, R4, R18, R5 ;  /* 0x0000001204047219 */ /* 0x002fe20000001205 */
[----:B0-----:R-:W-:Y:S01]  /*0db0*/  VIADD R6, R15, 0xffffffff ;  /* 0xffffffff0f067836 */ /* 0x001fe20000000000 */
[----:B------:R-:W-:Y:S01]  /*0dc0*/  SHF.L.U32 R0, R23, R12, RZ ;  /* 0x0000000c17007219 */ /* 0x000fe200000006ff */
[----:B------:R-:W-:Y:S01]  /*0dd0*/  IMAD.MOV.U32 R18, RZ, RZ, R26 ;  /* 0x000000ffff127224 */ /* 0x000fe200078e001a */
[----:B------:R-:W-:Y:S01]  /*0de0*/  LOP3.LUT R5, R27, R10, RZ, 0xc0, !PT ;  /* 0x0000000a1b057212 */ /* 0x000fe200078ec0ff */
[----:B------:R-:W-:Y:S01]  /*0df0*/  IMAD.MOV R7, RZ, RZ, -R4 ;  /* 0x000000ffff077224 */ /* 0x000fe200078e0a04 */
[----:B------:R-:W-:Y:S02]  /*0e00*/  SEL R3, R3, R28, !P1 ;  /* 0x0000001c03037207 */ /* 0x000fe40004800000 */
[----:B------:R-:W-:Y:S01]  /*0e10*/  LOP3.LUT R6, R13, R6, RZ, 0xc0, !PT ;  /* 0x000000060d067212 */ /* 0x000fe200078ec0ff */
[----:B------:R-:W-:Y:S02]  /*0e20*/  IMAD R4, R0, R4, R5 ;  /* 0x0000000400047224 */ /* 0x000fe400078e0205 */
[----:B--2---:R-:W-:-:S02]  /*0e30*/  IMAD R0, R7, R24, R14 ;  /* 0x0000001807007224 */ /* 0x004fc400078e020e */
[----:B---3--:R-:W-:Y:S02]  /*0e40*/  IMAD R3, R4, R25, R3 ;  /* 0x0000001904037224 */ /* 0x008fe400078e0203 */
[----:B------:R-:W-:Y:S02]  /*0e50*/  IMAD.MOV.U32 R5, RZ, RZ, 0x1 ;  /* 0x00000001ff057424 */ /* 0x000fe400078e00ff */
[----:B------:R-:W-:-:S03]  /*0e60*/  IMAD R4, R0, R15, R6 ;  /* 0x0000000f00047224 */ /* 0x000fc600078e0206 */
[----:B------:R-:W-:Y:S02]  /*0e70*/  PRMT R0, R5, 0x7610, R0 ;  /* 0x0000761005007816 */ /* 0x000fe40000000000 */
[----:B------:R-:W-:Y:S02]  /*0e80*/  SEL R5, R4, R3, !P1 ;  /* 0x0000000304057207 */ /* 0x000fe40004800000 */
[----:B------:R-:W-:-:S03]  /*0e90*/  SEL R3, R3, R4, !P1 ;  /* 0x0000000403037207 */ /* 0x000fc60004800000 */
[----:B------:R0:W-:Y:S04]  /*0ea0*/  STL [R1+0x4], R5 ;  /* 0x0000040501007387 */ /* 0x0001e80000100800 */
[----:B------:R0:W-:Y:S02]  /*0eb0*/  STL [R1], R3 ;  /* 0x0000000301007387 */ /* 0x0001e40000100800 */
.L_x_8:
[----:B------:R-:W-:-:S08]  /*0ec0*/  NOP ;  /* 0x0000000000007918 */ /* 0x000fd00000000000 */
[----:B------:R-:W1:Y:S02]  /*0ed0*/  USETMAXREG.TRY_ALLOC.CTAPOOL UP0, 0xe8 ;  /* 0x000000e8000079c8 */ /* 0x000e640008000600 */
[----:B-1----:R-:W-:-:S13]  /*0ee0*/  PLOP3.LUT P0, PT, PT, PT, UP0, 0x80, 0x0 ;  /* 0x000000000000781c */ /* 0x002fda0003f0f008 */
[----:B------:R-:W-:Y:S05]  /*0ef0*/  @!P0 BRA `(.L_x_8) ;  /* 0xfffffffc00f08947 */ /* 0x000fea000383ffff */
[----:B------:R-:W-:Y:S01]  /*0f00*/  ULDC.64 UR4, c[0x0][0x598] ;  /* 0x0001660000047ab9 */ /* 0x000fe20000000a00 */
[----:B------:R-:W-:Y:S01]  /*0f10*/  ULDC.64 UR36, c[0x0][0x208] ;  /* 0x0000820000247ab9 */ /* 0x000fe20000000a00 */
[----:B------:R-:W-:-:S04]  /*0f20*/  ISETP.NE.U32.AND P0, PT, RZ, UR4, PT ;  /* 0x00000004ff007c0c */ /* 0x000fc8000bf05070 */
[----:B------:R-:W-:-:S13]  /*0f30*/  ISETP.NE.AND.EX P0, PT, RZ, UR5, PT, P0 ;  /* 0x00000005ff007c0c */ /* 0x000fda000bf05300 */
[----:B------:R-:W-:Y:S05]  /*0f40*/  @!P0 BRA `(.L_x_11) ;  /* 0x00000000001c8947 */ /* 0x000fea0003800000 */
[----:B0-----:R-:W0:Y:S02]  /*0f50*/  LDC.64 R4, c[0x0][0x598] ;  /* 0x00016600ff047b82 */ /* 0x001e240000000a00 */
[----:B0-----:R-:W2:Y:S02]  /*0f60*/  LDG.E.64 R4, desc[UR36][R4.64] ;  /* 0x0000002404047981 */ /* 0x001ea4000c1e1b00 */
[----:B--2---:R-:W-:-:S04]  /*0f70*/  ISETP.NE.U32.AND P0, PT, R4, RZ, PT ;  /* 0x000000ff0400720c */ /* 0x004fc80003f05070 */
[----:B------:R-:W-:-:S13]  /*0f80*/  ISETP.NE.AND.EX P0, PT, R5, RZ, PT, P0 ;  /* 0x000000ff0500720c */ /* 0x000fda0003f05300 */
[----:B------:R-:W-:Y:S05]  /*0f90*/  @!P0 BRA `(.L_x_11) ;  /* 0x0000000000088947 */ /* 0x000fea0003800000 */
[----:B------:R0:W5:Y:S01]  /*0fa0*/  LD.E R216, desc[UR36][R4.64] ;  /* 0x0000002404d87980 */ /* 0x000162000c101900 */
[----:B------:R-:W-:Y:S05]  /*0fb0*/  BRA `(.L_x_12) ;  /* 0x0000000000247947 */ /* 0x000fea0003800000 */
.L_x_11:
[----:B------:R-:W-:Y:S02]  /*0fc0*/  ULDC.64 UR4, c[0x0][0x588] ;  /* 0x0001620000047ab9 */ /* 0x000fe40000000a00 */
[----:B------:R-:W-:-:S04]  /*0fd0*/  ISETP.NE.U32.AND P0, PT, RZ, UR4, PT ;  /* 0x00000004ff007c0c */ /* 0x000fc8000bf05070 */
[----:B------:R-:W-:-:S13]  /*0fe0*/  ISETP.NE.AND.EX P0, PT, RZ, UR5, PT, P0 ;  /* 0x00000005ff007c0c */ /* 0x000fda000bf05300 */
[----:B------:R-:W-:Y:S05]  /*0ff0*/  @!P0 BRA `(.L_x_13) ;  /* 0x00000000000c8947 */ /* 0x000fea0003800000 */
[----:B------:R-:W1:Y:S02]  /*1000*/  LDC.64 R216, c[0x0][0x588] ;  /* 0x00016200ffd87b82 */ /* 0x000e640000000a00 */
[----:B-1----:R1:W5:Y:S01]  /*1010*/  LDG.E R216, desc[UR36][R216.64] ;  /* 0x00000024d8d87981 */ /* 0x002362000c1e1900 */
[----:B------:R-:W-:Y:S05]  /*1020*/  BRA `(.L_x_12) ;  /* 0x0000000000087947 */ /* 0x000fea0003800000 */
.L_x_13:
[----:B------:R-:W-:Y:S02]  /*1030*/  ULDC UR4, c[0x0][0x580] ;  /* 0x0001600000047ab9 */ /* 0x000fe40000000800 */
[----:B------:R-:W-:-:S07]  /*1040*/  IMAD.U32 R216, RZ, RZ, UR4 ;  /* 0x00000004ffd87e24 */ /* 0x000fce000f8e00ff */
.L_x_12:
[----:B------:R-:W-:Y:S02]  /*1050*/  ULDC.64 UR4, c[0x0][0x5a0] ;  /* 0x0001680000047ab9 */ /* 0x000fe40000000a00 */
        /* <DEDUP_REMOVED lines=10> */
.L_x_14:
[----:B------:R-:W-:Y:S02]  /*1100*/  ULDC.64 UR4, c[0x0][0x590] ;  /* 0x0001640000047ab9 */ /* 0x000fe40000000a00 */
[----:B------:R-:W-:-:S04]  /*1110*/  ISETP.NE.U32.AND P0, PT, RZ, UR4, PT ;  /* 0x00000004ff007c0c */ /* 0x000fc8000bf05070 */
[----:B------:R-:W-:-:S13]  /*1120*/  ISETP.NE.AND.EX P0, PT, RZ, UR5, PT, P0 ;  /* 0x00000005ff007c0c */ /* 0x000fda000bf05300 */
[----:B------:R-:W-:Y:S05]  /*1130*/  @!P0 BRA `(.L_x_16) ;  /* 0x00000000000c8947 */ /* 0x000fea0003800000 */
[----:B0-----:R-:W0:Y:S02]  /*1140*/  LDC.64 R4, c[0x0][0x590] ;  /* 0x00016400ff047b82 */ /* 0x001e240000000a00 */
[----:B0-----:R2:W5:Y:S01]  /*1150*/  LDG.E R23, desc[UR36][R4.64] ;  /* 0x0000002404177981 */ /* 0x001562000c1e1900 */
[----:B------:R-:W-:Y:S05]  /*1160*/  BRA `(.L_x_15) ;  /* 0x0000000000087947 */ /* 0x000fea0003800000 */
.L_x_16:
[----:B------:R-:W-:Y:S02]  /*1170*/  ULDC UR4, c[0x0][0x584] ;  /* 0x0001610000047ab9 */ /* 0x000fe40000000800 */
[----:B------:R-:W-:-:S07]  /*1180*/  MOV R23, UR4 ;  /* 0x0000000400177c02 */ /* 0x000fce0008000f00 */
.L_x_15:
[----:B------:R-:W-:-:S13]  /*1190*/  LOP3.LUT P0, RZ, R0, 0xff, RZ, 0xc0, !PT ;  /* 0x000000ff00ff7812 */ /* 0x000fda000780c0ff */
[----:B------:R-:W-:Y:S05]  /*11a0*/  @!P0 EXIT ;  /* 0x000000000000894d */ /* 0x000fea0003800000 */
[----:B------:R-:W-:Y:S01]  /*11b0*/  ULDC UR4, c[0x0][0x28c] ;  /* 0x0000a30000047ab9 */ /* 0x000fe20000000800 */
[----:B------:R-:W-:Y:S01]  /*11c0*/  UMOV UR38, URZ ;  /* 0x0000003f00267c82 */ /* 0x000fe20008000000 */
[----:B------:R-:W-:Y:S01]  /*11d0*/  UIADD3 UR4, UR4, 0x3f, URZ ;  /* 0x0000003f04047890 */ /* 0x000fe2000fffe03f */
[----:B------:R-:W-:-:S03]  /*11e0*/  UMOV UR39, URZ ;  /* 0x0000003f00277c82 */ /* 0x000fc60008000000 */
[----:B------:R-:W-:-:S04]  /*11f0*/  USHF.R.S32.HI UR5, URZ, 0x1f, UR4 ;  /* 0x0000001f3f057899 */ /* 0x000fc80008011404 */
[----:B------:R-:W-:-:S04]  /*1200*/  ULEA.HI UR5, UR5, UR4, URZ, 0x6 ;  /* 0x0000000405057291 */ /* 0x000fc8000f8f303f */
[----:B------:R-:W-:-:S12]  /*1210*/  USHF.R.S32.HI UR40, URZ, 0x6, UR5 ;  /* 0x000000063f287899 */ /* 0x000fd80008011405 */
.L_x_420:
[----:B---3--:R-:W3:Y:S01]  /*1220*/  S2R R0, SR_TID.X ;  /* 0x0000000000007919 */ /* 0x008ee20000002100 */
[----:B----4-:R-:W4:Y:S01]  /*1230*/  S2UR UR7, SR_CgaCtaId ;  /* 0x00000000000779c3 */ /* 0x010f220000008800 */
[----:B------:R-:W-:Y:S02]  /*1240*/  UMOV UR6, 0x400 ;  /* 0x0000040000067882 */ /* 0x000fe40000000000 */
[----:B----4-:R-:W-:Y:S01]  /*1250*/  ULEA UR6, UR7, UR6, 0x18 ;  /* 0x0000000607067291 */ /* 0x010fe2000f8ec03f */
[----:B---3--:R-:W-:-:S04]  /*1260*/  LOP3.LUT R0, R0, 0x80, RZ, 0xc0, !PT ;  /* 0x0000008000007812 */ /* 0x008fc800078ec0ff */
[----:B------:R-:W-:-:S06]  /*1270*/  SHF.R.U32.HI R0, RZ, 0x7, R0 ;  /* 0x00000007ff007819 */ /* 0x000fcc0000011600 */
[----:B------:R-:W3:Y:S02]  /*1280*/  SHFL.IDX PT, R0, R0, RZ, 0x1f ;  /* 0x00001fff00007589 */ /* 0x000ee400000e0000 */
[----:B---3--:R-:W-:-:S13]  /*1290*/  R2UR UR4, R0 ;  /* 0x00000000000472ca */ /* 0x008fda00000e0000 */
[----:B------:R-:W-:-:S04]  /*12a0*/  ULEA.HI UR5, UR4, UR4, URZ, 0x1 ;  /* 0x0000000404057291 */ /* 0x000fc8000f8f083f */
[----:B------:R-:W-:-:S04]  /*12b0*/  ULOP3.LUT UR5, UR5, 0x7fffe, URZ, 0xc0, !UPT ;  /* 0x0007fffe05057892 */ /* 0x000fc8000f8ec03f */
[----:B------:R-:W-:-:S03]  /*12c0*/  UIADD3 UR5, UR4, -UR5, URZ ;  /* 0x8000000504057290 */ /* 0x000fc6000fffe03f */
[----:B------:R-:W-:Y:S01]  /*12d0*/  ULDC UR4, c[0x0][0x28c] ;  /* 0x0000a30000047ab9 */ /* 0x000fe20000000800 */
[----:B------:R-:W-:Y:S01]  /*12e0*/  ULEA UR5, UR5, UR6, 0xd ;  /* 0x0000000605057291 */ /* 0x000fe2000f8e683f */
[----:B------:R-:W-:-:S03]  /*12f0*/  ISETP.LT.AND P0, PT, RZ, UR4, PT ;  /* 0x00000004ff007c0c */ /* 0x000fc6000bf01270 */
[----:B------:R-:W-:-:S04]  /*1300*/  UIADD3 UR5, UR5, 0x100, URZ ;  /* 0x0000010005057890 */ /* 0x000fc8000fffe03f */
[----:B------:R-:W-:-:S04]  /*1310*/  USHF.R.U32.HI UR5, URZ, 0x4, UR5 ;  /* 0x000000043f057899 */ /* 0x000fc80008011605 */
[----:B------:R-:W-:Y:S02]  /*1320*/  ULOP3.LUT UR41, UR5, 0x3fff, URZ, 0xc0, !UPT ;  /* 0x00003fff05297892 */ /* 0x000fe4000f8ec03f */
[----:B--2--5:R-:W-:Y:S10]  /*1330*/  @P0 BRA `(.L_x_17) ;  /* 0x0000000000400947 */ /* 0x024ff40003800000 */
[----:B------:R-:W-:Y:S01]  /*1340*/  MOV R0, 0x0 ;  /* 0x0000000000007802 */ /* 0x000fe20000000f00 */
[----:B------:R-:W-:Y:S01]  /*1350*/  ULDC.64 UR4, c[0x4][0x68] ;  /* 0x01001a0000047ab9 */ /* 0x000fe20000000a00 */
[----:B------:R-:W-:Y:S01]  /*1360*/  ULDC.64 UR6, c[0x4][0x8] ;  /* 0x0100020000067ab9 */ /* 0x000fe20000000a00 */
[----:B0-2---:R-:W-:Y:S01]  /*1370*/  IMAD.U32 R4, RZ, RZ, UR4 ;  /* 0x00000004ff047e24 */ /* 0x005fe2000f8e00ff */
[----:B------:R0:W2:Y:S01]  /*1380*/  LDC.64 R14, c[0x4][R0] ;  /* 0x01000000000e7b82 */ /* 0x0000a20000000a00 */
[----:B------:R-:W-:Y:S01]  /*1390*/  IMAD.U32 R5, RZ, RZ, UR5 ;  /* 0x00000005ff057e24 */ /* 0x000fe2000f8e00ff */
[----:B------:R-:W-:Y:S01]  /*13a0*/  ULDC.64 UR4, c[0x4][0x70] ;  /* 0x01001c0000047ab9 */ /* 0x000fe20000000a00 */
[----:B------:R-:W-:Y:S01]  /*13b0*/  IMAD.U32 R10, RZ, RZ, UR6 ;  /* 0x00000006ff0a7e24 */ /* 0x000fe2000f8e00ff */
[----:B------:R-:W-:Y:S01]  /*13c0*/  MOV R11, UR7 ;  /* 0x00000007000b7c02 */ /* 0x000fe20008000f00 */
[----:B------:R-:W-:Y:S02]  /*13d0*/  IMAD.U32 R6, RZ, RZ, UR4 ;  /* 0x00000004ff067e24 */ /* 0x000fe4000f8e00ff */
[----:B------:R-:W-:-:S02]  /*13e0*/  IMAD.U32 R7, RZ, RZ, UR5 ;  /* 0x00000005ff077e24 */ /* 0x000fc4000f8e00ff */
[----:B------:R-:W-:Y:S02]  /*13f0*/  IMAD.MOV.U32 R8, RZ, RZ, 0x1e1 ;  /* 0x000001e1ff087424 */ /* 0x000fe400078e00ff */
[----:B------:R-:W-:Y:S02]  /*1400*/  IMAD.MOV.U32 R12, RZ, RZ, 0x1 ;  /* 0x00000001ff0c7424 */ /* 0x000fe400078e00ff */
[----:B0-----:R-:W-:-:S07]  /*1410*/  IMAD.MOV.U32 R13, RZ, RZ, RZ ;  /* 0x000000ffff0d7224 */ /* 0x001fce00078e00ff */
[----:B------:R-:W-:-:S07]  /*1420*/  LEPC R20, `(.L_x_17) ;  /* 0x000000001014794e */ /* 0x000fce0000000000 */
[----:B-12--5:R-:W-:Y:S05]  /*1430*/  CALL.ABS.NOINC R14 ;  /* 0x000000000e007343 */ /* 0x026fea0003c00000 */
.L_x_17:
[----:B------:R-:W-:-:S04]  /*1440*/  LOP3.LUT R0, R17, 0x1, RZ, 0xfc, !PT ;  /* 0x0000000111007812 */ /* 0x000fc800078efcff */
[----:B------:R-:W-:-:S13]  /*1450*/  ISETP.NE.AND P0, PT, R0, 0x3, PT ;  /* 0x000000030000780c */ /* 0x000fda0003f05270 */
[----:B------:R-:W-:Y:S05]  /*1460*/  @!P0 BRA `(.L_x_18) ;  /* 0x0000000000048947 */ /* 0x000fea0003800000 */
[----:B------:R-:W-:Y:S01]  /*1470*/  BPT.TRAP 0x1 ;  /* 0x000000040000795c */ /* 0x000fe20000300000 */
.L_x_18:
[----:B------:R-:W3:Y:S01]  /*1480*/  S2UR UR5, SR_CgaCtaId ;  /* 0x00000000000579c3 */ /* 0x000ee20000008800 */
[----:B------:R-:W-:Y:S01]  /*1490*/  UMOV UR4, 0x400 ;  /* 0x0000040000047882 */ /* 0x000fe20000000000 */
[----:B------:R-:W-:Y:S02]  /*14a0*/  IMAD.U32 R0, RZ, RZ, UR38 ;  /* 0x00000026ff007e24 */ /* 0x000fe4000f8e00ff */
[----:B0-----:R-:W-:-:S03]  /*14b0*/  IMAD.U32 R3, RZ, RZ, UR39 ;  /* 0x00000027ff037e24 */ /* 0x001fc6000f8e00ff */
[----:B------:R-:W-:Y:S01]  /*14c0*/  SHF.L.U32 R0, R0, 0x1f, RZ ;  /* 0x0000001f00007819 */ /* 0x000fe200000006ff */
[----:B---3--:R-:W-:-:S06]  /*14d0*/  ULEA UR4, UR5, UR4, 0x18 ;  /* 0x0000000405047291 */ /* 0x008fcc000f8ec03f */
[----:B------:R-:W-:-:S05]  /*14e0*/  MOV R6, UR4 ;  /* 0x0000000400067c02 */ /* 0x000fca0008000f00 */
[----:B------:R-:W-:-:S04]  /*14f0*/  IMAD R3, R3, 0x8, R6 ;  /* 0x0000000803037824 */ /* 0x000fc800078e0206 */
[----:B------:R0:W3:Y:S01]  /*1500*/  SYNCS.PHASECHK.TRANS64.TRYWAIT P1, [R3+URZ], R0 ;  /* 0x00000000030075a7 */ /* 0x0000e2000802017f */
[----:B------:R-:W-:Y:S05]  /*1510*/  @!P0 BRA `(.L_x_19) ;  /* 0x0000000000048947 */ /* 0x000fea0003800000 */
[----:B------:R-:W-:Y:S01]  /*1520*/  BPT.TRAP 0x1 ;  /* 0x000000040000795c */ /* 0x000fe20000300000 */
.L_x_19:
[----:B---3--:R-:W-:Y:S05]  /*1530*/  @P1 BRA `(.L_x_20) ;  /* 0x0000000000081947 */ /* 0x008fea0003800000 */
[----:B------:R-:W3:Y:S02]  /*1540*/  SYNCS.PHASECHK.TRANS64.TRYWAIT P1, [R3+URZ], R0 ;  /* 0x00000000030075a7 */ /* 0x000ee4000802017f */
[----:B---3--:R-:W-:Y:S05]  /*1550*/  @!P1 BRA `(.L_x_21) ;  /* 0x0000011c001c9947 */ /* 0x008fea0003800000 */
.L_x_20:
[----:B------:R-:W-:-:S04]  /*1560*/  UISETP.LT.AND UP0, UPT, UR40, 0x1, UPT ;  /* 0x000000012800788c */ /* 0x000fc8000bf01270 */
[----:B------:R-:W-:-:S06]  /*1570*/  USEL UR4, UR40, 0x1, UP0 ;  /* 0x0000000128047887 */ /* 0x000fcc0008000000 */
[----:B0--3--:R-:W-:Y:S01]  /*1580*/  IMAD.U32 R0, RZ, RZ, UR4 ;  /* 0x00000004ff007e24 */ /* 0x009fe2000f8e00ff */
[----:B------:R-:W-:Y:S05]  /*1590*/  WARPSYNC.ALL ;  /* 0x0000000000007948 */ /* 0x000fea0003800000 */
[----:B------:R-:W-:-:S04]  /*15a0*/  IADD3 R0, -R0, UR40, RZ ;  /* 0x0000002800007c10 */ /* 0x000fc8000fffe1ff */
[----:B------:R-:W-:Y:S02]  /*15b0*/  ISETP.GE.AND P1, PT, R0, 0x1, PT ;  /* 0x000000010000780c */ /* 0x000fe40003f26270 */
[----:B------:R-:W-:Y:S01]  /*15c0*/  R2UR UR4, R6 ;  /* 0x00000000060472ca */ /* 0x000fe200000e0000 */
[----:B------:R-:W-:Y:S01]  /*15d0*/  WARPGROUP.ARRIVE ;  /* 0x00000000000079c5 */ /* 0x000fe20000000000 */
[----:B------:R-:W-:Y:S01]  /*15e0*/  UMOV UR9, 0x40000040 ;  /* 0x4000004000097882 */ /* 0x000fe20000000000 */
[----:B------:R-:W-:-:S10]  /*15f0*/  UMOV UR11, 0x40000040 ;  /* 0x40000040000b7882 */ /* 0x000fd40000000000 */
[----:B------:R-:W-:-:S04]  /*1600*/  UIADD3 UR4, UR4, 0xc100, URZ ;  /* 0x0000c10004047890 */ /* 0x000fc8000fffe03f */
[----:B------:R-:W-:-:S04]  /*1610*/  USHF.R.U32.HI UR4, URZ, 0x4, UR4 ;  /* 0x000000043f047899 */ /* 0x000fc80008011604 */
[----:B------:R-:W-:Y:S02]  /*1620*/  ULOP3.LUT UR5, UR4, 0x3fff, URZ, 0xc0, !UPT ;  /* 0x00003fff04057892 */ /* 0x000fe4000f8ec03f */
[----:B------:R-:W-:Y:S02]  /*1630*/  ULOP3.LUT UR4, UR41, 0x10000, URZ, 0xfc, !UPT ;  /* 0x0001000029047892 */ /* 0x000fe4000f8efc3f */
[----:B------:R-:W-:Y:S02]  /*1640*/  ULOP3.LUT UR5, UR5, 0x10000, URZ, 0xfc, !UPT ;  /* 0x0001000005057892 */ /* 0x000fe4000f8efc3f */
[----:B------:R-:W-:Y:S02]  /*1650*/  ULEA UR6, UR39, UR4, 0xa ;  /* 0x0000000427067291 */ /* 0x000fe4000f8e503f */
[----:B------:R-:W-:-:S05]  /*1660*/  UIMAD UR7, UR39, 0xc00, UR5 ;  /* 0x00000c00270778a4 */ /* 0x000fca000f8e0205 */
[----:B------:R-:W-:Y:S02]  /*1670*/  UMOV UR8, UR6 ;  /* 0x0000000600087c82 */ /* 0x000fe40008000000 */
[----:B------:R-:W-:Y:S02]  /*1680*/  UMOV UR10, UR7 ;  /* 0x00000007000a7c82 */ /* 0x000fe40008000000 */
[----:B------:R-:W-:Y:S01]  /*1690*/  HGMMA.64x192x16.F32 R120, gdesc[UR8], RZ, !UPT, gsb0 ;  /* 0x02e00000087879f0 */ /* 0x000fe2000c0008ff */
[----:B------:R-:W-:Y:S01]  /*16a0*/  UIADD3 UR10, UR7, 0x600, URZ ;  /* 0x00000600070a7890 */ /* 0x000fe2000fffe03f */
[----:B------:R-:W-:Y:S01]  /*16b0*/  UMOV UR11, 0x40000040 ;  /* 0x40000040000b7882 */ /* 0x000fe20000000000 */
[----:B------:R-:W-:Y:S02]  /*16c0*/  WARPGROUP.DEPBAR.LE gsb0, 0x0 ;  /* 0x00008000000079c5 */ /* 0x000fe40000010000 */
[----:B------:R-:W-:-:S15]  /*16d0*/  WARPGROUP.ARRIVE ;  /* 0x00000000000079c5 */ /* 0x000fde0000000000 */
[----:B------:R-:W-:Y:S01]  /*16e0*/  HGMMA.64x192x16.F32 R24, gdesc[UR8], RZ, !UPT, gsb0 ;  /* 0x02e00000081879f0 */ /* 0x000fe2000c0008ff */
[----:B------:R-:W-:Y:S02]  /*16f0*/  UIADD3 UR8, UR6, 0x2, URZ ;  /* 0x0000000206087890 */ /* 0x000fe4000fffe03f */
[----:B------:R-:W-:Y:S01]  /*1700*/  UIADD3 UR10, UR7, 0x2, URZ ;  /* 0x00000002070a7890 */ /* 0x000fe2000fffe03f */
[----:B------:R-:W-:Y:S01]  /*1710*/  UMOV UR9, 0x40000040 ;  /* 0x4000004000097882 */ /* 0x000fe20000000000 */
[----:B------:R-:W-:Y:S01]  /*1720*/  UMOV UR11, 0x40000040 ;  /* 0x40000040000b7882 */ /* 0x000fe20000000000 */
[----:B------:R-:W-:Y:S02]  /*1730*/  WARPGROUP.DEPBAR.LE gsb0, 0x0 ;  /* 0x00008000000079c5 */ /* 0x000fe40000010000 */
[----:B------:R-:W-:-:S12]  /*1740*/  WARPGROUP.ARRIVE ;  /* 0x00000000000079c5 */ /* 0x000fd80000000000 */
[----:B------:R-:W-:Y:S01]  /*1750*/  HGMMA.64x192x16.F32 R120, gdesc[UR8], R120, gsb0 ;  /* 0x02e00000087879f0 */ /* 0x000fe20008000878 */
[----:B------:R-:W-:Y:S01]  /*1760*/  UIADD3 UR10, UR7, 0x602, URZ ;  /* 0x00000602070a7890 */ /* 0x000fe2000fffe03f */
[----:B------:R-:W-:Y:S01]  /*1770*/  UMOV UR11, 0x40000040 ;  /* 0x40000040000b7882 */ /* 0x000fe20000000000 */
[----:B------:R-:W-:Y:S02]  /*1780*/  WARPGROUP.DEPBAR.LE gsb0, 0x0 ;  /* 0x00008000000079c5 */ /* 0x000fe40000010000 */
[----:B------:R-:W-:-:S15]  /*1790*/  WARPGROUP.ARRIVE ;  /* 0x00000000000079c5 */ /* 0x000fde0000000000 */
[----:B------:R-:W-:Y:S01]  /*17a0*/  HGMMA.64x192x16.F32 R24, gdesc[UR8], R24, gsb0 ;  /* 0x02e00000081879f0 */ /* 0x000fe20008000818 */
        /* <DEDUP_REMOVED lines=23> */
[----:B------:R-:W-:Y:S03]  /*1920*/  HGMMA.64x192x16.F32 R24, gdesc[UR8], R24, gsb0 ;  /* 0x02e00000081879f0 */ /* 0x000fe60008000818 */
[----:B------:R-:W-:Y:S02]  /*1930*/  WARPGROUP.DEPBAR.LE gsb0, 0x0 ;  /* 0x00008000000079c5 */ /* 0x000fe40000010000 */
[----:B------:R-:W-:Y:S05]  /*1940*/  @!P1 BRA `(.L_x_22) ;  /* 0x0000000400749947 */ /* 0x000fea0003800000 */
[----:B------:R-:W-:Y:S02]  /*1950*/  UIADD3 UR6, UR39, 0x1, URZ ;  /* 0x0000000127067890 */ /* 0x000fe4000fffe03f */
[----:B------:R-:W-:Y:S02]  /*1960*/  IMAD.U32 R3, RZ, RZ, UR39 ;  /* 0x00000027ff037e24 */ /* 0x000fe4000f8e00ff */
[----:B------:R-:W-:-:S04]  /*1970*/  UISETP.NE.AND UP0, UPT, UR6, 0x3, UPT ;  /* 0x000000030600788c */ /* 0x000fc8000bf05270 */
[----:B------:R-:W-:Y:S02]  /*1980*/  USEL UR7, URZ, 0x1, UP0 ;  /* 0x000000013f077887 */ /* 0x000fe40008000000 */
[----:B------:R-:W-:Y:S02]  /*1990*/  USEL UR6, UR6, URZ, UP0 ;  /* 0x0000003f06067287 */ /* 0x000fe40008000000 */
[----:B------:R-:W-:-:S06]  /*19a0*/  ULOP3.LUT UR7, UR38, UR7, URZ, 0x3c, !UPT ;  /* 0x0000000726077292 */ /* 0x000fcc000f8e3c3f */
[----:B------:R-:W-:-:S07]  /*19b0*/  IMAD.U32 R7, RZ, RZ, UR7 ;  /* 0x00000007ff077e24 */ /* 0x000fce000f8e00ff */
.L_x_29:
[----:B------:R-:W-:Y:S05]  /*19c0*/  @!P0 BRA `(.L_x_23) ;  /* 0x0000000000048947 */ /* 0x000fea0003800000 */
[----:B------:R-:W-:Y:S01]  /*19d0*/  BPT.TRAP 0x1 ;  /* 0x000000040000795c */ /* 0x000fe20000300000 */
.L_x_23:
[----:B------:R-:W0:Y:S01]  /*19e0*/  S2UR UR8, SR_CgaCtaId ;  /* 0x00000000000879c3 */ /* 0x000e220000008800 */
[----:B------:R-:W-:Y:S01]  /*19f0*/  UMOV UR7, 0x400 ;  /* 0x0000040000077882 */ /* 0x000fe20000000000 */
[----:B--2---:R-:W-:Y:S01]  /*1a00*/  IMAD.U32 R5, RZ, RZ, UR6 ;  /* 0x00000006ff057e24 */ /* 0x004fe2000f8e00ff */
[----:B------:R-:W-:Y:S01]  /*1a10*/  SHF.L.U32 R4, R7, 0x1f, RZ ;  /* 0x0000001f07047819 */ /* 0x000fe200000006ff */
[----:B0-----:R-:W-:-:S06]  /*1a20*/  ULEA UR7, UR8, UR7, 0x18 ;  /* 0x0000000708077291 */ /* 0x001fcc000f8ec03f */
[----:B------:R-:W-:-:S05]  /*1a30*/  MOV R6, UR7 ;  /* 0x0000000700067c02 */ /* 0x000fca0008000f00 */
[----:B------:R-:W-:-:S04]  /*1a40*/  IMAD R5, R5, 0x8, R6 ;  /* 0x0000000805057824 */ /* 0x000fc800078e0206 */
[----:B------:R0:W2:Y:S01]  /*1a50*/  SYNCS.PHASECHK.TRANS64.TRYWAIT P1, [R5+URZ], R4 ;  /* 0x00000004050075a7 */ /* 0x0000a2000802017f */
[----:B------:R-:W-:Y:S05]  /*1a60*/  @!P0 BRA `(.L_x_24) ;  /* 0x0000000000048947 */ /* 0x000fea0003800000 */
[----:B------:R-:W-:Y:S01]  /*1a70*/  BPT.TRAP 0x1 ;  /* 0x000000040000795c */ /* 0x000fe20000300000 */
.L_x_24:
[----:B--2---:R-:W-:Y:S05]  /*1a80*/  @P1 BRA `(.L_x_25) ;  /* 0x0000000000081947 */ /* 0x004fea0003800000 */
[----:B------:R-:W2:Y:S02]  /*1a90*/  SYNCS.PHASECHK.TRANS64.TRYWAIT P1, [R5+URZ], R4 ;  /* 0x00000004050075a7 */ /* 0x000ea4000802017f */
[----:B--2---:R-:W-:Y:S05]  /*1aa0*/  @!P1 BRA `(.L_x_26) ;  /* 0x0000011400dc9947 */ /* 0x004fea0003800000 */
.L_x_25:
[----:B------:R-:W-:Y:S01]  /*1ab0*/  ULEA UR7, UR6, UR4, 0xa ;  /* 0x0000000406077291 */ /* 0x000fe2000f8e503f */
[----:B------:R-:W-:Y:S01]  /*1ac0*/  WARPGROUP.ARRIVE ;  /* 0x00000000000079c5 */ /* 0x000fe20000000000 */
[----:B------:R-:W-:Y:S01]  /*1ad0*/  UIMAD UR12, UR6, 0xc00, UR5 ;  /* 0x00000c00060c78a4 */ /* 0x000fe2000f8e0205 */
[----:B------:R-:W-:Y:S01]  /*1ae0*/  UMOV UR9, 0x40000040 ;  /* 0x4000004000097882 */ /* 0x000fe20000000000 */
[----:B------:R-:W-:-:S03]  /*1af0*/  UMOV UR11, 0x40000040 ;  /* 0x40000040000b7882 */ /* 0x000fc60000000000 */
[----:B------:R-:W-:Y:S02]  /*1b00*/  UMOV UR8, UR7 ;  /* 0x0000000700087c82 */ /* 0x000fe40008000000 */
[----:B------:R-:W-:Y:S02]  /*1b10*/  UMOV UR10, UR12 ;  /* 0x0000000c000a7c82 */ /* 0x000fe40008000000 */
        /* <DEDUP_REMOVED lines=44> */
[----:B------:R-:W-:Y:S01]  /*1de0*/  BPT.TRAP 0x1 ;  /* 0x000000040000795c */ /* 0x000fe20000300000 */
.L_x_27:
[----:B------:R-:W-:-:S13]  /*1df0*/  ISETP.NE.AND P1, PT, R2, RZ, PT ;  /* 0x000000ff0200720c */ /* 0x000fda0003f25270 */
[----:B0-2---:R-:W-:-:S04]  /*1e00*/  @P1 IMAD R4, R3, 0x8, R6 ;  /* 0x0000000803041824 */ /* 0x005fc800078e0206 */
[----:B------:R-:W-:-:S05]  /*1e10*/  @P1 VIADD R5, R4, 0x18 ;  /* 0x0000001804051836 */ /* 0x000fca0000000000 */
[----:B------:R-:W-:-:S04]  /*1e20*/  @P1 PRMT R5, R16, 0x654, R5 ;  /* 0x0000065410051816 */ /* 0x000fc80000000005 */
[----:B------:R0:W-:Y:S01]  /*1e30*/  @P1 SYNCS.ARRIVE.TRANS64.RED.A1T0 RZ, [R5+URZ], RZ ;  /* 0x000000ff05ff19a7 */ /* 0x0001e2000810043f */
[----:B------:R-:W-:-:S13]  /*1e40*/  ISETP.GT.U32.AND P1, PT, R17, 0x1, PT ;  /* 0x000000011100780c */ /* 0x000fda0003f24070 */
[----:B0-----:R-:W-:Y:S05]  /*1e50*/  @P1 BRA `(.L_x_28) ;  /* 0x0000000000041947 */ /* 0x001fea0003800000 */
[----:B------:R-:W-:Y:S01]  /*1e60*/  BPT.TRAP 0x1 ;  /* 0x000000040000795c */ /* 0x000fe20000300000 */
.L_x_28:
[----:B------:R-:W-:Y:S01]  /*1e70*/  UIADD3 UR6, UR6, 0x1, URZ ;  /* 0x0000000106067890 */ /* 0x000fe2000fffe03f */
[C---:B------:R-:W-:Y:S01]  /*1e80*/  ISETP.GT.AND P2, PT, R0.reuse, 0x1, PT ;  /* 0x000000010000780c */ /* 0x040fe20003f44270 */
[----:B------:R-:W-:Y:S02]  /*1e90*/  VIADD R3, R3, 0x1 ;  /* 0x0000000103037836 */ /* 0x000fe40000000000 */
[----:B------:R-:W-:Y:S01]  /*1ea0*/  UISETP.NE.AND UP0, UPT, UR6, 0x3, UPT ;  /* 0x000000030600788c */ /* 0x000fe2000bf05270 */
[----:B------:R-:W-:Y:S02]  /*1eb0*/  VIADD R0, R0, 0xffffffff ;  /* 0xffffffff00007836 */ /* 0x000fe40000000000 */
[C---:B------:R-:W-:Y:S01]  /*1ec0*/  ISETP.NE.AND P1, PT, R3.reuse, 0x3, PT ;  /* 0x000000030300780c */ /* 0x040fe20003f25270 */
[----:B------:R-:W-:Y:S02]  /*1ed0*/  USEL UR7, URZ, 0x1, UP0 ;  /* 0x000000013f077887 */ /* 0x000fe40008000000 */
[----:B------:R-:W-:Y:S01]  /*1ee0*/  USEL UR6, UR6, URZ, UP0 ;  /* 0x0000003f06067287 */ /* 0x000fe20008000000 */
[----:B------:R-:W-:-:S03]  /*1ef0*/  SEL R3, R3, RZ, P1 ;  /* 0x000000ff03037207 */ /* 0x000fc60000800000 */
[----:B------:R-:W-:Y:S01]  /*1f00*/  LOP3.LUT R7, R7, UR7, RZ, 0x3c, !PT ;  /* 0x0000000707077c12 */ /* 0x000fe2000f8e3cff */
[----:B------:R-:W-:Y:S07]  /*1f10*/  @P2 BRA `(.L_x_29) ;  /* 0xfffffff800a82947 */ /* 0x000fee000383ffff */
.L_x_22:
[----:B------:R-:W0:Y:S02]  /*1f20*/  LDC R0, c[0x0][0x28c] ;  /* 0x0000a300ff007b82 */ /* 0x000e240000000800 */
[----:B0-----:R-:W-:-:S13]  /*1f30*/  ISETP.GE.AND P1, PT, R0, 0x1, PT ;  /* 0x000000010000780c */ /* 0x001fda0003f26270 */
[----:B------:R-:W-:Y:S05]  /*1f40*/  @!P1 BRA `(.L_x_30) ;  /* 0x0000000000509947 */ /* 0x000fea0003800000 */
[----:B------:R-:W-:Y:S05]  /*1f50*/  @!P0 BRA `(.L_x_31) ;  /* 0x0000000000048947 */ /* 0x000fea0003800000 */
[----:B------:R-:W-:Y:S01]  /*1f60*/  BPT.TRAP 0x1 ;  /* 0x000000040000795c */ /* 0x000fe20000300000 */
.L_x_31:
[----:B------:R-:W-:Y:S01]  /*1f70*/  ISETP.NE.AND P0, PT, R2, RZ, PT ;  /* 0x000000ff0200720c */ /* 0x000fe20003f05270 */
[----:B------:R-:W-:Y:S01]  /*1f80*/  BSSY B0, `(.L_x_32) ;  /* 0x000000e000007945 */ /* 0x000fe20003800000 */
[----:B------:R-:W-:-:S11]  /*1f90*/  ISETP.GT.U32.AND P1, PT, R17, 0x1, PT ;  /* 0x000000011100780c */ /* 0x000fd60003f24070 */
[----:B------:R-:W-:Y:S05]  /*1fa0*/  @!P0 BRA `(.L_x_33) ;  /* 0x00000000002c8947 */ /* 0x000fea0003800000 */
[----:B------:R-:W-:-:S04]  /*1fb0*/  UISETP.LT.AND UP0, UPT, UR40, 0x1, UPT ;  /* 0x000000012800788c */ /* 0x000fc8000bf01270 */
[----:B------:R-:W-:-:S04]  /*1fc0*/  USEL UR6, UR40, 0x1, UP0 ;  /* 0x0000000128067887 */ /* 0x000fc80008000000 */
[----:B------:R-:W-:-:S04]  /*1fd0*/  UIADD3 UR6, UR39, UR40, -UR6 ;  /* 0x0000002827067290 */ /* 0x000fc8000fffe806 */
[----:B------:R-:W-:-:S04]  /*1fe0*/  UIMAD.WIDE.U32 UR4, UR6, -0x55555555, URZ ;  /* 0xaaaaaaab060478a5 */ /* 0x000fc8000f8e003f */
[----:B------:R-:W-:-:S04]  /*1ff0*/  USHF.R.U32.HI UR4, URZ, 0x1, UR5 ;  /* 0x000000013f047899 */ /* 0x000fc80008011605 */
[----:B------:R-:W-:-:S06]  /*2000*/  UIMAD UR6, UR4, -0x3, UR6 ;  /* 0xfffffffd040678a4 */ /* 0x000fcc000f8e0206 */
[----:B------:R-:W-:-:S05]  /*2010*/  MOV R3, UR6 ;  /* 0x0000000600037c02 */ /* 0x000fca0008000f00 */
[----:B------:R-:W-:-:S04]  /*2020*/  IMAD R0, R3, 0x8, R6 ;  /* 0x0000000803007824 */ /* 0x000fc800078e0206 */
[----:B------:R-:W-:-:S05]  /*2030*/  VIADD R3, R0, 0x18 ;  /* 0x0000001800037836 */ /* 0x000fca0000000000 */
[----:B------:R-:W-:-:S04]  /*2040*/  PRMT R3, R16, 0x654, R3 ;  /* 0x0000065410037816 */ /* 0x000fc80000000003 */
[----:B------:R0:W-:Y:S03]  /*2050*/  SYNCS.ARRIVE.TRANS64.RED.A1T0 RZ, [R3+URZ], RZ ;  /* 0x000000ff03ff79a7 */ /* 0x0001e6000810043f */
.L_x_33:
[----:B------:R-:W-:Y:S05]  /*2060*/  BSYNC B0 ;  /* 0x0000000000007941 */ /* 0x000fea0003800000 */
.L_x_32:
[----:B------:R-:W-:Y:S05]  /*2070*/  @P1 BRA `(.L_x_30) ;  /* 0x0000000000041947 */ /* 0x000fea0003800000 */
[----:B------:R-:W-:Y:S01]  /*2080*/  BPT.TRAP 0x1 ;  /* 0x000000040000795c */ /* 0x000fe20000300000 */
.L_x_30:
[----:B------:R-:W3:Y:S01]  /*2090*/  LDL.LU R0, [R1+0x4] ;  /* 0x0000040001007983 */ /* 0x000ee20000300800 */
[----:B------:R-:W4:Y:S01]  /*20a0*/  LDC R9, c[0x0][0x288] ;  /* 0x0000a200ff097b82 */ /* 0x000f220000000800 */
[----:B------:R-:W0:Y:S01]  /*20b0*/  S2R R14, SR_TID.X ;  /* 0x00000000000e7919 */ /* 0x000e220000002100 */
[----:B------:R-:W-:Y:S01]  /*20c0*/  SHF.R.S32.HI R21, RZ, 0x1f, R18 ;  /* 0x0000001fff157819 */ /* 0x000fe20000011412 */
[----:B------:R-:W-:Y:S01]  /*20d0*/  ULDC.64 UR4, c[0x0][0x5d0] ;  /* 0x0001740000047ab9 */ /* 0x000fe20000000a00 */
[----:B------:R-:W4:Y:S01]  /*20e0*/  LDL.LU R11, [R1] ;  /* 0x00000000010b7983 */ /* 0x000f220000300800 */
[----:B------:R-:W-:Y:S02]  /*20f0*/  UIADD3 UR39, UR40, UR39, URZ ;  /* 0x0000002728277290 */ /* 0x000fe4000fffe03f */
[----:B------:R-:W-:Y:S01]  /*2100*/  IMAD R7, R21, UR4, RZ ;  /* 0x0000000415077c24 */ /* 0x000fe2000f8e02ff */
[----:B------:R-:W-:Y:S01]  /*2110*/  UISETP.GE.U32.AND UP1, UPT, UR40, 0x3, UPT ;  /* 0x000000032800788c */ /* 0x000fe2000bf26070 */
[----:B------:R-:W-:Y:S01]  /*2120*/  IMAD.MOV.U32 R226, RZ, RZ, -0x1 ;  /* 0xffffffffffe27424 */ /* 0x000fe200078e00ff */
[----:B------:R-:W-:Y:S01]  /*2130*/  UISETP.GT.U32.AND UP0, UPT, UR39, 0x2, UPT ;  /* 0x000000022700788c */ /* 0x000fe2000bf04070 */
[----:B------:R-:W-:-:S03]  /*2140*/  IMAD R7, R18, UR5, R7 ;  /* 0x0000000512077c24 */ /* 0x000fc6000f8e0207 */
[----:B------:R-:W-:-:S04]  /*2150*/  UISETP.LT.U32.AND UP0, UPT, UR40, 0x3, UP0 ;  /* 0x000000032800788c */ /* 0x000fc80008701070 */
[----:B------:R-:W-:-:S04]  /*2160*/  USEL UR6, URZ, 0x1, !UP0 ;  /* 0x000000013f067887 */ /* 0x000fc8000c000000 */
[----:B------:R-:W-:Y:S01]  /*2170*/  ULOP3.LUT UR38, UR38, UR6, URZ, 0x3c, !UPT ;  /* 0x0000000626267292 */ /* 0x000fe2000f8e3c3f */
[----:B0-----:R-:W-:Y:S01]  /*2180*/  SHF.R.U32.HI R3, RZ, 0x2, R14 ;  /* 0x00000002ff037819 */ /* 0x001fe2000001160e */
[C---:B--2---:R-:W-:Y:S01]  /*2190*/  IMAD.SHL.U32 R5, R14.reuse, 0x2, RZ ;  /* 0x000000020e057824 */ /* 0x044fe200078e00ff */
[----:B------:R-:W-:Y:S02]  /*21a0*/  LOP3.LUT R4, R14, 0x60, RZ, 0xc0, !PT ;  /* 0x000000600e047812 */ /* 0x000fe400078ec0ff */
[----:B------:R-:W-:Y:S02]  /*21b0*/  LOP3.LUT R3, R3, 0x7, RZ, 0xc0, !PT ;  /* 0x0000000703037812 */ /* 0x000fe400078ec0ff */
[----:B------:R-:W-:Y:S01]  /*21c0*/  SHF.R.U32.HI R6, RZ, 0x1, R4 ;  /* 0x00000001ff067819 */ /* 0x000fe20000011604 */
[----:B---3--:R-:W-:Y:S01]  /*21d0*/  IMAD R8, R0, 0x180, RZ ;  /* 0x0000018000087824 */ /* 0x008fe200078e02ff */
[----:B------:R-:W-:-:S04]  /*21e0*/  SHF.R.U32.HI R0, RZ, 0x7, R14 ;  /* 0x00000007ff007819 */ /* 0x000fc8000001160e */
[----:B------:R-:W-:Y:S02]  /*21f0*/  LOP3.LUT R0, R0, 0x1, RZ, 0xc0, !PT ;  /* 0x0000000100007812 */ /* 0x000fe400078ec0ff */
[C---:B------:R-:W-:Y:S02]  /*2200*/  LOP3.LUT R4, R8.reuse, 0x6, R5, 0xf8, !PT ;  /* 0x0000000608047812 */ /* 0x040fe400078ef805 */
[----:B----4-:R-:W-:Y:S01]  /*2210*/  ISETP.GE.AND P0, PT, R8, R9, PT ;  /* 0x000000090800720c */ /* 0x010fe20003f06270 */
[----:B------:R-:W-:Y:S01]  /*2220*/  IMAD.SHL.U32 R10, R0, 0x40, RZ ;  /* 0x00000040000a7824 */ /* 0x000fe200078e00ff */
[----:B------:R-:W-:-:S04]  /*2230*/  SHF.R.S32.HI R5, RZ, 0x1f, R4 ;  /* 0x0000001fff057819 */ /* 0x000fc80000011404 */
[----:B-1----:R-:W-:Y:S01]  /*2240*/  LOP3.LUT R217, R10, 0x40, R3, 0xe2, !PT ;  /* 0x000000400ad97812 */ /* 0x002fe200078ee203 */
[----:B------:R-:W-:Y:S01]  /*2250*/  IMAD.WIDE.U32 R12, R18, UR4, R4 ;  /* 0x00000004120c7c25 */ /* 0x000fe2000f8e0004 */
[----:B------:R-:W-:Y:S01]  /*2260*/  IADD3 R3, RZ, -R6, -R3 ;  /* 0x80000006ff037210 */ /* 0x000fe20007ffe803 */
[----:B------:R-:W-:Y:S02]  /*2270*/  ULDC UR4, c[0x0][0x284] ;  /* 0x0000a10000047ab9 */ /* 0x000fe40000000800 */
[----:B------:R-:W-:Y:S02]  /*2280*/  IMAD.IADD R13, R13, 0x1, R7 ;  /* 0x000000010d0d7824 */ /* 0x000fe400078e0207 */
[----:B------:R-:W-:Y:S01]  /*2290*/  IMAD R3, R0, -0x40, R3 ;  /* 0xffffffc000037824 */ /* 0x000fe200078e0203 */
[----:B------:R-:W-:Y:S01]  /*22a0*/  LOP3.LUT R0, R14, 0x3, RZ, 0xc0, !PT ;  /* 0x000000030e007812 */ /* 0x000fe200078ec0ff */
[----:B------:R-:W-:-:S04]  /*22b0*/  IMAD.WIDE R14, R11, 0x80, RZ ;  /* 0x000000800b0e7825 */ /* 0x000fc800078e02ff */
[----:B------:R-:W-:Y:S01]  /*22c0*/  IMAD R7, R0, -0x2, R9 ;  /* 0xfffffffe00077824 */ /* 0x000fe200078e0209 */
[----:B------:R-:W-:-:S04]  /*22d0*/  LOP3.LUT R217, R14, R217, R6, 0xfe, !PT ;  /* 0x000000d90ed97212 */ /* 0x000fc800078efe06 */
[----:B------:R-:W-:Y:S01]  /*22e0*/  IADD3 R0, -R8, R7, RZ ;  /* 0x0000000708007210 */ /* 0x000fe20007ffe1ff */
[----:B------:R-:W-:-:S05]  /*22f0*/  IMAD.SHL.U32 R8, R11, 0x80, RZ ;  /* 0x000000800b087824 */ /* 0x000fca00078e00ff */
[C---:B------:R-:W-:Y:S02]  /*2300*/  ISETP.GE.OR P0, PT, R8.reuse, UR4, P0 ;  /* 0x0000000408007c0c */ /* 0x040fe40008706670 */
[----:B------:R-:W-:Y:S01]  /*2310*/  IADD3 R3, -R8, UR4, R3 ;  /* 0x0000000408037c10 */ /* 0x000fe2000fffe103 */
[----:B------:R-:W-:-:S04]  /*2320*/  UIMAD.WIDE.U32 UR4, UR39, -0x55555555, URZ ;  /* 0xaaaaaaab270478a5 */ /* 0x000fc8000f8e003f */
[----:B------:R-:W-:-:S04]  /*2330*/  USHF.R.U32.HI UR4, URZ, 0x1, UR5 ;  /* 0x000000013f047899 */ /* 0x000fc80008011605 */
[----:B------:R-:W-:Y:S02]  /*2340*/  UIMAD UR39, UR4, -0x3, UR39 ;  /* 0xfffffffd042778a4 */ /* 0x000fe4000f8e0227 */
[----:B------:R-:W-:Y:S01]  /*2350*/  @UP1 ULOP3.LUT UR38, UR38, 0x1, UR4, 0x78, !UPT ;  /* 0x0000000126261892 */ /* 0x000fe2000f8e7804 */
[----:B------:R-:W-:Y:S11]  /*2360*/  @P0 BRA `(.L_x_34) ;  /* 0x000000f000780947 */ /* 0x000ff60003800000 */
[----:B------:R-:W0:Y:S01]  /*2370*/  LDC.64 R6, c[0x0][0x5c8] ;  /* 0x00017200ff067b82 */ /* 0x000e220000000a00 */
[----:B-----5:R-:W-:Y:S01]  /*2380*/  FSETP.NEU.AND P2, PT, R23, RZ, PT ;  /* 0x000000ff1700720b */ /* 0x020fe20003f4d000 */
[----:B------:R-:W-:Y:S01]  /*2390*/  BSSY B0, `(.L_x_34) ;  /* 0x0000f1b000007945 */ /* 0x000fe20003800000 */
[----:B------:R-:W-:-:S04]  /*23a0*/  ISETP.GT.AND P1, PT, R0, RZ, PT ;  /* 0x000000ff0000720c */ /* 0x000fc80003f24270 */
[----:B------:R-:W-:Y:S01]  /*23b0*/  ISETP.GT.AND P0, PT, R3, RZ, P1 ;  /* 0x000000ff0300720c */ /* 0x000fe20000f04270 */
[-C--:B0-----:R-:W-:Y:S02]  /*23c0*/  IMAD R8, R15, R6.reuse, RZ ;  /* 0x000000060f087224 */ /* 0x081fe400078e02ff */
[----:B------:R-:W-:-:S04]  /*23d0*/  IMAD.WIDE.U32 R12, R217, R6, R12 ;  /* 0x00000006d90c7225 */ /* 0x000fc800078e000c */
[----:B------:R-:W-:-:S04]  /*23e0*/  IMAD R9, R217, R7, R8 ;  /* 0x00000007d9097224 */ /* 0x000fc800078e0208 */
[----:B------:R-:W-:Y:S01]  /*23f0*/  IMAD.IADD R11, R13, 0x1, R9 ;  /* 0x000000010d0b7824 */ /* 0x000fe200078e0209 */
[----:B------:R-:W-:Y:S06]  /*2400*/  @!P2 BRA `(.L_x_35) ;  /* 0x000000a000d8a947 */ /* 0x000fec0003800000 */
[----:B------:R-:W0:Y:S01]  /*2410*/  LDC.64 R220, c[0x0][0x5b8] ;  /* 0x00016e00ffdc7b82 */ /* 0x000e220000000a00 */
[----:B------:R-:W-:Y:S02]  /*2420*/  ULDC.64 UR4, c[0x0][0x5c0] ;  /* 0x0001700000047ab9 */ /* 0x000fe40000000a00 */
[----:B------:R-:W-:-:S04]  /*2430*/  LEA R10, P2, R12, UR4, 0x1 ;  /* 0x000000040c0a7c11 */ /* 0x000fc8000f8408ff */
[----:B------:R-:W-:Y:S01]  /*2440*/  LEA.HI.X R11, R12, UR5, R11, 0x1, P2 ;  /* 0x000000050c0b7c11 */ /* 0x000fe200090f0c0b */
[----:B------:R-:W1:Y:S08]  /*2450*/  LDC.64 R8, c[0x0][0x5b0] ;  /* 0x00016c00ff087b82 */ /* 0x000e700000000a00 */
[----:B------:R-:W2:Y:S01]  /*2460*/  LDC.64 R12, c[0x0][0x5a8] ;  /* 0x00016a00ff0c7b82 */ /* 0x000ea20000000a00 */
[----:B0-----:R-:W-:-:S04]  /*2470*/  IMAD R225, R21, R220, RZ ;  /* 0x000000dc15e17224 */ /* 0x001fc800078e02ff */
[C---:B------:R-:W-:Y:S02]  /*2480*/  IMAD R225, R18.reuse, R221, R225 ;  /* 0x000000dd12e17224 */ /* 0x040fe400078e02e1 */
[----:B-1----:R-:W-:Y:S02]  /*2490*/  IMAD R224, R15, R8, RZ ;  /* 0x000000080fe07224 */ /* 0x002fe400078e02ff */
[----:B------:R-:W-:-:S04]  /*24a0*/  IMAD.WIDE.U32 R14, R18, R220, R4 ;  /* 0x000000dc120e7225 */ /* 0x000fc800078e0004 */
[----:B------:R-:W-:Y:S02]  /*24b0*/  IMAD.IADD R21, R15, 0x1, R225 ;  /* 0x000000010f157824 */ /* 0x000fe400078e02e1 */
[----:B------:R-:W-:Y:S02]  /*24c0*/  IMAD.MOV.U32 R20, RZ, RZ, R14 ;  /* 0x000000ffff147224 */ /* 0x000fe400078e000e */
[C---:B------:R-:W-:Y:S02]  /*24d0*/  IMAD R224, R217.reuse, R9, R224 ;  /* 0x00000009d9e07224 */ /* 0x040fe400078e02e0 */
[----:B------:R-:W-:-:S05]  /*24e0*/  IMAD.WIDE.U32 R218, R217, R8, R20 ;  /* 0x00000008d9da7225 */ /* 0x000fca00078e0014 */
[----:B------:R-:W-:Y:S02]  /*24f0*/  IADD3 R219, R219, R224, RZ ;  /* 0x000000e0dbdb7210 */ /* 0x000fe40007ffe0ff */
[----:B--2---:R-:W-:-:S04]  /*2500*/  LEA R222, P2, R218, R12, 0x1 ;  /* 0x0000000cdade7211 */ /* 0x004fc800078408ff */
[----:B------:R-:W-:-:S05]  /*2510*/  LEA.HI.X R223, R218, R13, R219, 0x1, P2 ;  /* 0x0000000ddadf7211 */ /* 0x000fca00010f0cdb */
[----:B------:R0:W2:Y:S01]  /*2520*/  @P0 LDG.E.LTC128B.U16 R221, desc[UR36][R222.64] ;  /* 0x00000024dedd0981 */ /* 0x0000a2000c1e1520 */
[----:B------:R-:W-:Y:S01]  /*2530*/  BSSY B1, `(.L_x_36) ;  /* 0x0000010000017945 */ /* 0x000fe20003800000 */
[----:B0-----:R-:W-:-:S04]  /*2540*/  IMAD.WIDE.U32 R222, R217, R8, R4 ;  /* 0x00000008d9de7225 */ /* 0x001fc800078e0004 */
[----:B------:R-:W-:Y:S02]  /*2550*/  IMAD.IADD R223, R224, 0x1, R223 ;  /* 0x00000001e0df7824 */ /* 0x000fe400078e02df */
[----:B------:R-:W-:-:S04]  /*2560*/  IMAD.WIDE.U32 R222, R18, R220, R222 ;  /* 0x000000dc12de7225 */ /* 0x000fc800078e00de */
[----:B--2---:R-:W-:-:S05]  /*2570*/  HADD2.F32 R218, -RZ, R221.H0_H0 ;  /* 0x200000ddffda7230 */ /* 0x004fca0000004100 */
[----:B------:R-:W-:-:S04]  /*2580*/  FMUL R219, R218, R23 ;  /* 0x00000017dadb7220 */ /* 0x000fc80000400000 */
[----:B------:R-:W-:Y:S01]  /*2590*/  FFMA R219, R120, R216, R219 ;  /* 0x000000d878db7223 */ /* 0x000fe200000000db */
[----:B------:R-:W-:-:S04]  /*25a0*/  IMAD.IADD R120, R225, 0x1, R223 ;  /* 0x00000001e1787824 */ /* 0x000fc800078e02df */
[----:B------:R-:W-:-:S05]  /*25b0*/  F2FP.F16.F32.PACK_AB R219, RZ, R219 ;  /* 0x000000dbffdb723e */ /* 0x000fca00000000ff */
[----:B------:R0:W-:Y:S01]  /*25c0*/  @P0 STG.E.U16 desc[UR36][R10.64], R219 ;  /* 0x000000db0a000986 */ /* 0x0001e2000c101524 */
[----:B------:R-:W-:-:S04]  /*25d0*/  LEA R218, P0, R222, R12, 0x1 ;  /* 0x0000000cdeda7211 */ /* 0x000fc800078008ff */
[----:B0-----:R-:W-:Y:S02]  /*25e0*/  LEA.HI.X R219, R222, R13, R120, 0x1, P0 ;  /* 0x0000000ddedb7211 */ /* 0x001fe400000f0c78 */
[----:B------:R-:W-:-:S04]  /*25f0*/  ISETP.GT.AND P0, PT, R0, 0x1, PT ;  /* 0x000000010000780c */ /* 0x000fc80003f04270 */
[----:B------:R-:W-:-:S13]  /*2600*/  ISETP.GT.AND P2, PT, R3, RZ, P0 ;  /* 0x000000ff0300720c */ /* 0x000fda0000744270 */
[----:B------:R-:W-:Y:S05]  /*2610*/  @!P2 BRA `(.L_x_37) ;  /* 0x000000000004a947 */ /* 0x000fea0003800000 */
[----:B------:R0:W5:Y:S02]  /*2620*/  LDG.E.LTC128B.U16 R221, desc[UR36][R218.64+0x2] ;  /* 0x00000224dadd7981 */ /* 0x000164000c1e1520 */
.L_x_37:
[----:B------:R-:W-:Y:S05]  /*2630*/  BSYNC B1 ;  /* 0x0000000000017941 */ /* 0x000fea0003800000 */
.L_x_36:
[----:B-----5:R-:W-:Y:S01]  /*2640*/  HADD2.F32 R20, -RZ, R221.H0_H0 ;  /* 0x200000ddff147230 */ /* 0x020fe20000004100 */
[----:B------:R-:W-:Y:S01]  /*2650*/  ISETP.GT.AND P1, PT, R3, 0x8, P1 ;  /* 0x000000080300780c */ /* 0x000fe20000f24270 */
[----:B------:R-:W-:-:S03]  /*2660*/  IMAD.SHL.U32 R120, R8, 0x8, RZ ;  /* 0x0000000808787824 */ /* 0x000fc600078e00ff */
[----:B------:R-:W-:-:S04]  /*2670*/  FMUL R20, R20, R23 ;  /* 0x0000001714147220 */ /* 0x000fc80000400000 */
[----:B------:R-:W-:Y:S01]  /*2680*/  FFMA R20, R121, R216, R20 ;  /* 0x000000d879147223 */ /* 0x000fe20000000014 */
[----:B------:R-:W-:Y:S01]  /*2690*/  SHF.L.U64.HI R121, R8, 0x3, R9 ;  /* 0x0000000308797819 */ /* 0x000fe20000010209 */
[----:B------:R-:W-:-:S03]  /*26a0*/  @P2 IMAD.MOV.U32 R9, RZ, RZ, R11 ;  /* 0x000000ffff092224 */ /* 0x000fc600078e000b */
[----:B------:R-:W-:Y:S01]  /*26b0*/  F2FP.F16.F32.PACK_AB R20, RZ, R20 ;  /* 0x00000014ff14723e */ /* 0x000fe200000000ff */
[----:B------:R-:W-:-:S03]  /*26c0*/  IMAD.WIDE.U32 R120, R217, R8, R120 ;  /* 0x00000008d9787225 */ /* 0x000fc600078e0078 */
[----:B------:R-:W-:Y:S01]  /*26d0*/  PRMT R217, R20, 0x7610, R217 ;  /* 0x0000761014d97816 */ /* 0x000fe200000000d9 */
[----:B------:R-:W-:Y:S01]  /*26e0*/  @P2 IMAD.MOV.U32 R8, RZ, RZ, R10 ;  /* 0x000000ffff082224 */ /* 0x000fe200078e000a */
[----:B------:R-:W-:-:S04]  /*26f0*/  IADD3 R15, R224, R121, RZ ;  /* 0x00000079e00f7210 */ /* 0x000fc80007ffe0ff */
[----:B------:R1:W-:Y:S01]  /*2700*/  @P2 STG.E.U16 desc[UR36][R8.64+0x2], R217 ;  /* 0x000002d908002986 */ /* 0x0003e2000c101524 */
[----:B------:R-:W-:-:S05]  /*2710*/  IADD3 R14, P2, R14, R120, RZ ;  /* 0x000000780e0e7210 */ /* 0x000fca0007f5e0ff */
[----:B------:R-:W-:Y:S01]  /*2720*/  IMAD.X R20, R15, 0x1, R21, P2 ;  /* 0x000000010f147824 */ /* 0x000fe200010e0615 */
[----:B-1----:R-:W-:-:S04]  /*2730*/  LEA R8, P2, R14, R12, 0x1 ;  /* 0x0000000c0e087211 */ /* 0x002fc800078408ff */
[----:B------:R-:W-:-:S05]  /*2740*/  LEA.HI.X R9, R14, R13, R20, 0x1, P2 ;  /* 0x0000000d0e097211 */ /* 0x000fca00010f0c14 */
[----:B------:R-:W2:Y:S01]  /*2750*/  @P1 LDG.E.LTC128B.U16 R221, desc[UR36][R8.64] ;  /* 0x0000002408dd1981 */ /* 0x000ea2000c1e1520 */
[----:B------:R-:W-:Y:S01]  /*2760*/  IADD3 R120, P2, R4, R120, RZ ;  /* 0x0000007804787210 */ /* 0x000fe20007f5e0ff */
[----:B------:R-:W-:Y:S01]  /*2770*/  BSSY B1, `(.L_x_38) ;  /* 0x0000011000017945 */ /* 0x000fe20003800000 */
[----:B------:R-:W-:Y:S02]  /*2780*/  SHF.L.U64.HI R7, R6, 0x4, R7 ;  /* 0x0000000406077819 */ /* 0x000fe40000010207 */
[----:B------:R-:W-:Y:S01]  /*2790*/  ISETP.GT.AND P0, PT, R3, 0x8, P0 ;  /* 0x000000080300780c */ /* 0x000fe20000704270 */
[----:B------:R-:W-:Y:S02]  /*27a0*/  IMAD.X R121, R5, 0x1, R15, P2 ;  /* 0x0000000105797824 */ /* 0x000fe400010e060f */
[----:B------:R-:W-:-:S04]  /*27b0*/  IMAD.WIDE.U32 R120, R18, R220, R120 ;  /* 0x000000dc12787225 */ /* 0x000fc800078e0078 */
[----:B------:R-:W-:Y:S01]  /*27c0*/  IMAD.IADD R225, R225, 0x1, R121 ;  /* 0x00000001e1e17824 */ /* 0x000fe200078e0279 */
[----:B------:R-:W-:-:S04]  /*27d0*/  LEA R12, P2, R120, R12, 0x1 ;  /* 0x0000000c780c7211 */ /* 0x000fc800078408ff */
[----:B------:R-:W-:Y:S02]  /*27e0*/  LEA.HI.X R13, R120, R13, R225, 0x1, P2 ;  /* 0x0000000d780d7211 */ /* 0x000fe400010f0ce1 */
[----:B------:R-:W-:-:S05]  /*27f0*/  LEA R6, P2, R6, R10, 0x4 ;  /* 0x0000000a06067211 */ /* 0x000fca00078420ff */
[----:B------:R-:W-:Y:S02]  /*2800*/  IMAD.X R7, R7, 0x1, R11, P2 ;  /* 0x0000000107077824 */ /* 0x000fe400010e060b */
[----:B--2---:R-:W-:-:S05]  /*2810*/  HADD2.F32 R4, -RZ, R221.H0_H0 ;  /* 0x200000ddff047230 */ /* 0x004fca0000004100 */
[----:B------:R-:W-:-:S04]  /*2820*/  FMUL R5, R4, R23 ;  /* 0x0000001704057220 */ /* 0x000fc80000400000 */
[----:B------:R-:W-:-:S05]  /*2830*/  FFMA R5, R122, R216, R5 ;  /* 0x000000d87a057223 */ /* 0x000fca0000000005 */
[----:B------:R-:W-:-:S05]  /*2840*/  F2FP.F16.F32.PACK_AB R5, RZ, R5 ;  /* 0x00000005ff05723e */ /* 0x000fca00000000ff */
[----:B------:R1:W-:Y:S01]  /*2850*/  @P1 STG.E.U16 desc[UR36][R6.64], R5 ;  /* 0x0000000506001986 */ /* 0x0003e2000c101524 */
[----:B------:R-:W-:Y:S05]  /*2860*/  @!P0 BRA `(.L_x_39) ;  /* 0x0000000000048947 */ /* 0x000fea0003800000 */
[----:B------:R2:W5:Y:S02]  /*2870*/  LDG.E.LTC128B.U16 R221, desc[UR36][R12.64+0x2] ;  /* 0x000002240cdd7981 */ /* 0x000564000c1e1520 */
.L_x_39:
[----:B------:R-:W-:Y:S05]  /*2880*/  BSYNC B1 ;  /* 0x0000000000017941 */ /* 0x000fea0003800000 */
.L_x_38:
[----:B-----5:R-:W-:Y:S01]  /*2890*/  HADD2.F32 R4, -RZ, R221.H0_H0 ;  /* 0x200000ddff047230 */ /* 0x020fe20000004100 */
[----:B-1----:R-:W-:Y:S01]  /*28a0*/  @P0 MOV R5, R7 ;  /* 0x0000000700050202 */ /* 0x002fe20000000f00 */
[----:B------:R-:W-:Y:S01]  /*28b0*/  BSSY B1, `(.L_x_40) ;  /* 0x000000b000017945 */ /* 0x000fe20003800000 */
[----:B------:R-:W-:Y:S02]  /*28c0*/  ISETP.GT.AND P1, PT, R0, 0x8, PT ;  /* 0x000000080000780c */ /* 0x000fe40003f24270 */
[----:B------:R-:W-:Y:S02]  /*28d0*/  FMUL R4, R4, R23 ;  /* 0x0000001704047220 */ /* 0x000fe40000400000 */
[----:B------:R-:W-:Y:S02]  /*28e0*/  ISETP.GT.AND P2, PT, R3, RZ, P1 ;  /* 0x000000ff0300720c */ /* 0x000fe40000f44270 */
[----:B------:R-:W-:-:S05]  /*28f0*/  FFMA R4, R123, R216, R4 ;  /* 0x000000d87b047223 */ /* 0x000fca0000000004 */
[----:B------:R-:W-:-:S04]  /*2900*/  F2FP.F16.F32.PACK_AB R4, RZ, R4 ;  /* 0x00000004ff04723e */ /* 0x000fc800000000ff */
[----:B------:R-:W-:Y:S01]  /*2910*/  PRMT R8, R4, 0x7610, R8 ;  /* 0x0000761004087816 */ /* 0x000fe20000000008 */
[----:B------:R-:W-:-:S05]  /*2920*/  @P0 IMAD.MOV.U32 R4, RZ, RZ, R6 ;  /* 0x000000ffff040224 */ /* 0x000fca00078e0006 */
[----:B------:R1:W-:Y:S01]  /*2930*/  @P0 STG.E.U16 desc[UR36][R4.64+0x2], R8 ;  /* 0x0000020804000986 */ /* 0x0003e2000c101524 */
[----:B------:R-:W-:Y:S05]  /*2940*/  @!P2 BRA `(.L_x_41) ;  /* 0x000000000004a947 */ /* 0x000fea0003800000 */
[----:B------:R3:W5:Y:S02]  /*2950*/  LDG.E.LTC128B.U16 R221, desc[UR36][R218.64+0x10] ;  /* 0x00001024dadd7981 */ /* 0x000764000c1e1520 */
.L_x_41:
[----:B------:R-:W-:Y:S05]  /*2960*/  BSYNC B1 ;  /* 0x0000000000017941 */ /* 0x000fea0003800000 */
.L_x_40:
[----:B-1---5:R-:W-:Y:S01]  /*2970*/  HADD2.F32 R4, -RZ, R221.H0_H0 ;  /* 0x200000ddff047230 */ /* 0x022fe20000004100 */
[----:B------:R-:W-:Y:S01]  /*2980*/  ISETP.GT.AND P0, PT, R0, 0x9, PT ;  /* 0x000000090000780c */ /* 0x000fe20003f04270 */
[----:B------:R-:W-:Y:S03]  /*2990*/  BSSY B1, `(.L_x_42) ;  /* 0x000000b000017945 */ /* 0x000fe60003800000 */
[----:B------:R-:W-:Y:S01]  /*29a0*/  FMUL R5, R4, R23 ;  /* 0x0000001704057220 */ /* 0x000fe20000400000 */
[----:B------:R-:W-:Y:S01]  /*29b0*/  @P2 IMAD.MOV.U32 R4, RZ, RZ, R10 ;  /* 0x000000ffff042224 */ /* 0x000fe200078e000a */
        /* <DEDUP_REMOVED lines=8> */
.L_x_43:
[----:B------:R-:W-:Y:S05]  /*2a40*/  BSYNC B1 ;  /* 0x0000000000017941 */ /* 0x000fea0003800000 */
.L_x_42:
[----:B-1---5:R-:W-:Y:S01]  /*2a50*/  HADD2.F32 R4, -RZ, R221.H0_H0 ;  /* 0x200000ddff047230 */ /* 0x022fe20000004100 */
[----:B------:R-:W-:Y:S01]  /*2a60*/  ISETP.GT.AND P1, PT, R3, 0x8, P1 ;  /* 0x000000080300780c */ /* 0x000fe20000f24270 */
[----:B------:R-:W-:Y:S01]  /*2a70*/  @P3 IMAD.MOV.U32 R5, RZ, RZ, R11 ;  /* 0x000000ffff053224 */ /* 0x000fe200078e000b */
[----:B------:R-:W-:Y:S02]  /*2a80*/  BSSY B1, `(.L_x_44) ;  /* 0x0000009000017945 */ /* 0x000fe40003800000 */
[----:B------:R-:W-:-:S04]  /*2a90*/  FMUL R4, R4, R23 ;  /* 0x0000001704047220 */ /* 0x000fc80000400000 */
[----:B------:R-:W-:-:S05]  /*2aa0*/  FFMA R4, R125, R216, R4 ;  /* 0x000000d87d047223 */ /* 0x000fca0000000004 */
[----:B------:R-:W-:-:S04]  /*2ab0*/  F2FP.F16.F32.PACK_AB R4, RZ, R4 ;  /* 0x00000004ff04723e */ /* 0x000fc800000000ff */
[----:B------:R-:W-:Y:S01]  /*2ac0*/  PRMT R8, R4, 0x7610, R8 ;  /* 0x0000761004087816 */ /* 0x000fe20000000008 */
[----:B------:R-:W-:-:S05]  /*2ad0*/  @P3 IMAD.MOV.U32 R4, RZ, RZ, R10 ;  /* 0x000000ffff043224 */ /* 0x000fca00078e000a */
[----:B------:R1:W-:Y:S01]  /*2ae0*/  @P3 STG.E.U16 desc[UR36][R4.64+0x12], R8 ;  /* 0x0000120804003986 */ /* 0x0003e2000c101524 */
[----:B------:R-:W-:Y:S05]  /*2af0*/  @!P1 BRA `(.L_x_45) ;  /* 0x0000000000049947 */ /* 0x000fea0003800000 */
[----:B------:R0:W5:Y:S02]  /*2b00*/  LDG.E.LTC128B.U16 R221, desc[UR36][R12.64+0x10] ;  /* 0x000010240cdd7981 */ /* 0x000164000c1e1520 */
.L_x_45:
[----:B------:R-:W-:Y:S05]  /*2b10*/  BSYNC B1 ;  /* 0x0000000000017941 */ /* 0x000fea0003800000 */
.L_x_44:
[----:B-1---5:R-:W-:Y:S01]  /*2b20*/  HADD2.F32 R4, -RZ, R221.H0_H0 ;  /* 0x200000ddff047230 */ /* 0x022fe20000004100 */
[----:B------:R-:W-:Y:S01]  /*2b30*/  ISETP.GT.AND P0, PT, R3, 0x8, P0 ;  /* 0x000000080300780c */ /* 0x000fe20000704270 */
[----:B------:R-:W-:Y:S03]  /*2b40*/  BSSY B1, `(.L_x_46) ;  /* 0x000000a000017945 */ /* 0x000fe60003800000 */
[----:B------:R-:W-:Y:S01]  /*2b50*/  FMUL R5, R4, R23 ;  /* 0x0000001704057220 */ /* 0x000fe20000400000 */
[----:B------:R-:W-:-:S03]  /*2b60*/  @P1 IMAD.MOV.U32 R4, RZ, RZ, R6 ;  /* 0x000000ffff041224 */ /* 0x000fc600078e0006 */
[----:B------:R-:W-:-:S05]  /*2b70*/  FFMA R5, R126, R216, R5 ;  /* 0x000000d87e057223 */ /* 0x000fca0000000005 */
[----:B------:R-:W-:-:S04]  /*2b80*/  F2FP.F16.F32.PACK_AB R5, RZ, R5 ;  /* 0x00000005ff05723e */ /* 0x000fc800000000ff */
[----:B------:R-:W-:Y:S02]  /*2b90*/  PRMT R8, R5, 0x7610, R8 ;  /* 0x0000761005087816 */ /* 0x000fe40000000008 */
[----:B------:R-:W-:-:S05]  /*2ba0*/  @P1 MOV R5, R7 ;  /* 0x0000000700051202 */ /* 0x000fca0000000f00 */
[----:B------:R1:W-:Y:S01]  /*2bb0*/  @P1 STG.E.U16 desc[UR36][R4.64+0x10], R8 ;  /* 0x0000100804001986 */ /* 0x0003e2000c101524 */
[----:B------:R-:W-:Y:S05]  /*2bc0*/  @!P0 BRA `(.L_x_47) ;  /* 0x0000000000048947 */ /* 0x000fea0003800000 */
[----:B------:R0:W5:Y:S02]  /*2bd0*/  LDG.E.LTC128B.U16 R221, desc[UR36][R12.64+0x12] ;  /* 0x000012240cdd7981 */ /* 0x000164000c1e1520 */
.L_x_47:
[----:B------:R-:W-:Y:S05]  /*2be0*/  BSYNC B1 ;  /* 0x0000000000017941 */ /* 0x000fea0003800000 */
.L_x_46:
[----:B-1---5:R-:W-:Y:S01]  /*2bf0*/  HADD2.F32 R4, -RZ, R221.H0_H0 ;  /* 0x200000ddff047230 */ /* 0x022fe20000004100 */
[----:B------:R-:W-:Y:S01]  /*2c00*/  ISETP.GT.AND P1, PT, R0, 0x10, PT ;  /* 0x000000100000780c */ /* 0x000fe20003f24270 */
[----:B------:R-:W-:Y:S01]  /*2c10*/  @P0 IMAD.MOV.U32 R5, RZ, RZ, R7 ;  /* 0x000000ffff050224 */ /* 0x000fe200078e0007 */
[----:B------:R-:W-:Y:S02]  /*2c20*/  BSSY B1, `(.L_x_48) ;  /* 0x000000a000017945 */ /* 0x000fe40003800000 */
[----:B------:R-:W-:Y:S01]  /*2c30*/  FMUL R4, R4, R23 ;  /* 0x0000001704047220 */ /* 0x000fe20000400000 */
[----:B------:R-:W-:-:S03]  /*2c40*/  ISETP.GT.AND P2, PT, R3, RZ, P1 ;  /* 0x000000ff0300720c */ /* 0x000fc60000f44270 */
[----:B------:R-:W-:-:S05]  /*2c50*/  FFMA R4, R127, R216, R4 ;  /* 0x000000d87f047223 */ /* 0x000fca0000000004 */
[----:B------:R-:W-:-:S04]  /*2c60*/  F2FP.F16.F32.PACK_AB R4, RZ, R4 ;  /* 0x00000004ff04723e */ /* 0x000fc800000000ff */
[----:B------:R-:W-:Y:S01]  /*2c70*/  PRMT R8, R4, 0x7610, R8 ;  /* 0x0000761004087816 */ /* 0x000fe20000000008 */
[----:B------:R-:W-:-:S05]  /*2c80*/  @P0 IMAD.MOV.U32 R4, RZ, RZ, R6 ;  /* 0x000000ffff040224 */ /* 0x000fca00078e0006 */
[----:B------:R1:W-:Y:S01]  /*2c90*/  @P0 STG.E.U16 desc[UR36][R4.64+0x12], R8 ;  /* 0x0000120804000986 */ /* 0x0003e2000c101524 */
[----:B------:R-:W-:Y:S05]  /*2ca0*/  @!P2 BRA `(.L_x_49) ;  /* 0x000000000004a947 */ /* 0x000fea0003800000 */
[----:B------:R0:W5:Y:S02]  /*2cb0*/  LDG.E.LTC128B.U16 R221, desc[UR36][R218.64+0x20] ;  /* 0x00002024dadd7981 */ /* 0x000164000c1e1520 */
.L_x_49:
[----:B------:R-:W-:Y:S05]  /*2cc0*/  BSYNC B1 ;  /* 0x0000000000017941 */ /* 0x000fea0003800000 */
.L_x_48:
        /* <DEDUP_REMOVED lines=13> */
.L_x_51:
[----:B------:R-:W-:Y:S05]  /*2da0*/  BSYNC B1 ;  /* 0x0000000000017941 */ /* 0x000fea0003800000 */
.L_x_50:
[----:B-1---5:R-:W-:Y:S01]  /*2db0*/  HADD2.F32 R4, -RZ, R221.H0_H0 ;  /* 0x200000ddff047230 */ /* 0x022fe20000004100 */
[----:B------:R-:W-:Y:S01]  /*2dc0*/  @P3 MOV R5, R11 ;  /* 0x0000000b00053202 */ /* 0x000fe20000000f00 */
[----:B------:R-:W-:Y:S01]  /*2dd0*/  BSSY B1, `(.L_x_52) ;  /* 0x000000a000017945 */ /* 0x000fe20003800000 */
[----:B------:R-:W-:Y:S02]  /*2de0*/  ISETP.GT.AND P1, PT, R3, 0x8, P1 ;  /* 0x000000080300780c */ /* 0x000fe40000f24270 */
        /* <DEDUP_REMOVED lines=8> */
.L_x_53:
[----:B------:R-:W-:Y:S05]  /*2e70*/  BSYNC B1 ;  /* 0x0000000000017941 */ /* 0x000fea0003800000 */
.L_x_52:
[----:B-1---5:R-:W-:Y:S01]  /*2e80*/  HADD2.F32 R4, -RZ, R221.H0_H0 ;  /* 0x200000ddff047230 */ /* 0x022fe20000004100 */
[----:B------:R-:W-:Y:S01]  /*2e90*/  ISETP.GT.AND P0, PT, R3, 0x8, P0 ;  /* 0x000000080300780c */ /* 0x000fe20000704270 */
[----:B------:R-:W-:Y:S03]  /*2ea0*/  BSSY B1, `(.L_x_54) ;  /* 0x000000a000017945 */ /* 0x000fe60003800000 */
[----:B------:R-:W-:Y:S01]  /*2eb0*/  FMUL R5, R4, R23 ;  /* 0x0000001704057220 */ /* 0x000fe20000400000 */
[----:B------:R-:W-:-:S03]  /*2ec0*/  @P1 IMAD.MOV.U32 R4, RZ, RZ, R6 ;  /* 0x000000ffff041224 */ /* 0x000fc600078e0006 */
[----:B------:R-:W-:-:S05]  /*2ed0*/  FFMA R5, R130, R216, R5 ;  /* 0x000000d882057223 */ /* 0x000fca0000000005 */
[----:B------:R-:W-:-:S04]  /*2ee0*/  F2FP.F16.F32.PACK_AB R5, RZ, R5 ;  /* 0x00000005ff05723e */ /* 0x000fc800000000ff */
[----:B------:R-:W-:Y:S01]  /*2ef0*/  PRMT R8, R5, 0x7610, R8 ;  /* 0x0000761005087816 */ /* 0x000fe20000000008 */
[----:B------:R-:W-:-:S05]  /*2f00*/  @P1 IMAD.MOV.U32 R5, RZ, RZ, R7 ;  /* 0x000000ffff051224 */ /* 0x000fca00078e0007 */
[----:B------:R1:W-:Y:S01]  /*2f10*/  @P1 STG.E.U16 desc[UR36][R4.64+0x20], R8 ;  /* 0x0000200804001986 */ /* 0x0003e2000c101524 */
[----:B------:R-:W-:Y:S05]  /*2f20*/  @!P0 BRA `(.L_x_55) ;  /* 0x0000000000048947 */ /* 0x000fea0003800000 */
[----:B------:R0:W5:Y:S02]  /*2f30*/  LDG.E.LTC128B.U16 R221, desc[UR36][R12.64+0x22] ;  /* 0x000022240cdd7981 */ /* 0x000164000c1e1520 */
.L_x_55:
[----:B------:R-:W-:Y:S05]  /*2f40*/  BSYNC B1 ;  /* 0x0000000000017941 */ /* 0x000fea0003800000 */
.L_x_54:
        /* <DEDUP_REMOVED lines=13> */
.L_x_57:
[----:B------:R-:W-:Y:S05]  /*3020*/  BSYNC B1 ;  /* 0x0000000000017941 */ /* 0x000fea0003800000 */
.L_x_56:
        /* <DEDUP_REMOVED lines=8> */
[----:B------:R-:W-:Y:S02]  /*30b0*/  PRMT R8, R5, 0x7610, R8 ;  /* 0x0000761005087816 */ /* 0x000fe40000000008 */
[----:B------:R-:W-:-:S05]  /*30c0*/  @P2 MOV R5, R11 ;  /* 0x0000000b00052202 */ /* 0x000fca0000000f00 */
[----:B------:R1:W-:Y:S01]  /*30d0*/  @P2 STG.E.U16 desc[UR36][R4.64+0x30], R8 ;  /* 0x0000300804002986 */ /* 0x0003e2000c101524 */
[----:B------:R-:W-:Y:S05]  /*30e0*/  @!P3 BRA `(.L_x_59) ;  /* 0x000000000004b947 */ /* 0x000fea0003800000 */
[----:B------:R0:W5:Y:S02]  /*30f0*/  LDG.E.LTC128B.U16 R221, desc[UR36][R218.64+0x32] ;  /* 0x00003224dadd7981 */ /* 0x000164000c1e1520 */
.L_x_59:
[----:B------:R-:W-:Y:S05]  /*3100*/  BSYNC B1 ;  /* 0x0000000000017941 */ /* 0x000fea0003800000 */
.L_x_58:
        /* <DEDUP_REMOVED lines=12> */
.L_x_61:
[----:B------:R-:W-:Y:S05]  /*31d0*/  BSYNC B1 ;  /* 0x0000000000017941 */ /* 0x000fea0003800000 */
.L_x_60:
        /* <DEDUP_REMOVED lines=12> */
.L_x_63:
[----:B------:R-:W-:Y:S05]  /*32a0*/  BSYNC B1 ;  /* 0x0000000000017941 */ /* 0x000fea0003800000 */
.L_x_62:
[----:B-1---5:R-:W-:Y:S01]  /*32b0*/  HADD2.F32 R4, -RZ, R221.H0_H0 ;  /* 0x200000ddff047230 */ /* 0x022fe20000004100 */
[----:B------:R-:W-:Y:S01]  /*32c0*/  @P0 MOV R5, R7 ;  /* 0x0000000700050202 */ /* 0x000fe20000000f00 */
        /* <DEDUP_REMOVED lines=11> */
.L_x_65:
[----:B------:R-:W-:Y:S05]  /*3380*/  BSYNC B1 ;  /* 0x0000000000017941 */ /* 0x000fea0003800000 */
.L_x_64:
        /* <DEDUP_REMOVED lines=13> */
.L_x_67:
[----:B------:R-:W-:Y:S05]  /*3460*/  BSYNC B1 ;  /* 0x0000000000017941 */ /* 0x000fea0003800000 */
.L_x_66:
        /* <DEDUP_REMOVED lines=12> */
.L_x_69:
[----:B------:R-:W-:Y:S05]  /*3530*/  BSYNC B1 ;  /* 0x0000000000017941 */ /* 0x000fea0003800000 */
.L_x_68:
        /* <DEDUP_REMOVED lines=12> */
.L_x_71:
[----:B------:R-:W-:Y:S05]  /*3600*/  BSYNC B1 ;  /* 0x0000000000017941 */ /* 0x000fea0003800000 */
.L_x_70:
        /* <DEDUP_REMOVED lines=13> */
.L_x_73:
[----:B------:R-:W-:Y:S05]  /*36e0*/  BSYNC B1 ;  /* 0x0000000000017941 */ /* 0x000fea0003800000 */
.L_x_72:
        /* <DEDUP_REMOVED lines=13> */
.L_x_75:
[----:B------:R-:W-:Y:S05]  /*37c0*/  BSYNC B1 ;  /* 0x0000000000017941 */ /* 0x000fea0003800000 */
.L_x_74:
        /* <DEDUP_REMOVED lines=12> */
.L_x_77:
[----:B------:R-:W-:Y:S05]  /*3890*/  BSYNC B1 ;  /* 0x0000000000017941 */ /* 0x000fea0003800000 */
.L_x_76:
        /* <DEDUP_REMOVED lines=12> */
.L_x_79:
[----:B------:R-:W-:Y:S05]  /*3960*/  BSYNC B1 ;  /* 0x0000000000017941 */ /* 0x000fea0003800000 */
.L_x_78:
        /* <DEDUP_REMOVED lines=13> */
.L_x_81:
[----:B------:R-:W-:Y:S05]  /*3a40*/  BSYNC B1 ;  /* 0x0000000000017941 */ /* 0x000fea0003800000 */
.L_x_80:
        /* <DEDUP_REMOVED lines=13> */
.L_x_83:
[----:B------:R-:W-:Y:S05]  /*3b20*/  BSYNC B1 ;  /* 0x0000000000017941 */ /* 0x000fea0003800000 */
.L_x_82:
        /* <DEDUP_REMOVED lines=12> */
.L_x_85:
[----:B------:R-:W-:Y:S05]  /*3bf0*/  BSYNC B1 ;  /* 0x0000000000017941 */ /* 0x000fea0003800000 */
.L_x_84:
        /* <DEDUP_REMOVED lines=12> */
.L_x_87:
[----:B------:R-:W-:Y:S05]  /*3cc0*/  BSYNC B1 ;  /* 0x0000000000017941 */ /* 0x000fea0003800000 */
.L_x_86:
        /* <DEDUP_REMOVED lines=13> */
.L_x_89:
[----:B------:R-:W-:Y:S05]  /*3da0*/  BSYNC B1 ;  /* 0x0000000000017941 */ /* 0x000fea0003800000 */
.L_x_88:
        /* <DEDUP_REMOVED lines=13> */
.L_x_91:
[----:B------:R-:W-:Y:S05]  /*3e80*/  BSYNC B1 ;  /* 0x0000000000017941 */ /* 0x000fea0003800000 */
.L_x_90:
        /* <DEDUP_REMOVED lines=12> */
.L_x_93:
[----:B------:R-:W-:Y:S05]  /*3f50*/  BSYNC B1 ;  /* 0x0000000000017941 */ /* 0x000fea0003800000 */
.L_x_92:
        /* <DEDUP_REMOVED lines=12> */
.L_x_95:
[----:B------:R-:W-:Y:S05]  /*4020*/  BSYNC B1 ;  /* 0x0000000000017941 */ /* 0x000fea0003800000 */
.L_x_94:
        /* <DEDUP_REMOVED lines=13> */
.L_x_97:
[----:B------:R-:W-:Y:S05]  /*4100*/  BSYNC B1 ;  /* 0x0000000000017941 */ /* 0x000fea0003800000 */
.L_x_96:
        /* <DEDUP_REMOVED lines=13> */
.L_x_99:
[----:B------:R-:W-:Y:S05]  /*41e0*/  BSYNC B1 ;  /* 0x0000000000017941 */ /* 0x000fea0003800000 */
.L_x_98:
        /* <DEDUP_REMOVED lines=12> */
.L_x_101:
[----:B------:R-:W-:Y:S05]  /*42b0*/  BSYNC B1 ;  /* 0x0000000000017941 */ /* 0x000fea0003800000 */
.L_x_100:
        /* <DEDUP_REMOVED lines=12> */
.L_x_103:
[----:B------:R-:W-:Y:S05]  /*4380*/  BSYNC B1 ;  /* 0x0000000000017941 */ /* 0x000fea0003800000 */
.L_x_102:
        /* <DEDUP_REMOVED lines=13> */
.L_x_105:
[----:B------:R-:W-:Y:S05]  /*4460*/  BSYNC B1 ;  /* 0x0000000000017941 */ /* 0x000fea0003800000 */
.L_x_104:
        /* <DEDUP_REMOVED lines=13> */
.L_x_107:
[----:B------:R-:W-:Y:S05]  /*4540*/  BSYNC B1 ;  /* 0x0000000000017941 */ /* 0x000fea0003800000 */
.L_x_106:
        /* <DEDUP_REMOVED lines=12> */
.L_x_109:
[----:B------:R-:W-:Y:S05]  /*4610*/  BSYNC B1 ;  /* 0x0000000000017941 */ /* 0x000fea0003800000 */
.L_x_108:
        /* <DEDUP_REMOVED lines=12> */
.L_x_111:
[----:B------:R-:W-:Y:S05]  /*46e0*/  BSYNC B1 ;  /* 0x0000000000017941 */ /* 0x000fea0003800000 */
.L_x_110:
        /* <DEDUP_REMOVED lines=13> */
.L_x_113:
[----:B------:R-:W-:Y:S05]  /*47c0*/  BSYNC B1 ;  /* 0x0000000000017941 */ /* 0x000fea0003800000 */
.L_x_112:
        /* <DEDUP_REMOVED lines=13> */
.L_x_115:
[----:B------:R-:W-:Y:S05]  /*48a0*/  BSYNC B1 ;  /* 0x0000000000017941 */ /* 0x000fea0003800000 */
.L_x_114:
        /* <DEDUP_REMOVED lines=12> */
.L_x_117:
[----:B------:R-:W-:Y:S05]  /*4970*/  BSYNC B1 ;  /* 0x0000000000017941 */ /* 0x000fea0003800000 */
.L_x_116:
        /* <DEDUP_REMOVED lines=12> */
.L_x_119:
[----:B------:R-:W-:Y:S05]  /*4a40*/  BSYNC B1 ;  /* 0x0000000000017941 */ /* 0x000fea0003800000 */
.L_x_118:
        /* <DEDUP_REMOVED lines=13> */
.L_x_121:
[----:B------:R-:W-:Y:S05]  /*4b20*/  BSYNC B1 ;  /* 0x0000000000017941 */ /* 0x000fea0003800000 */
.L_x_120:
        /* <DEDUP_REMOVED lines=13> */
.L_x_123:
[----:B------:R-:W-:Y:S05]  /*4c00*/  BSYNC B1 ;  /* 0x0000000000017941 */ /* 0x000fea0003800000 */
.L_x_122:
        /* <DEDUP_REMOVED lines=12> */
.L_x_125:
[----:B------:R-:W-:Y:S05]  /*4cd0*/  BSYNC B1 ;  /* 0x0000000000017941 */ /* 0x000fea0003800000 */
.L_x_124:
        /* <DEDUP_REMOVED lines=12> */
.L_x_127:
[----:B------:R-:W-:Y:S05]  /*4da0*/  BSYNC B1 ;  /* 0x0000000000017941 */ /* 0x000fea0003800000 */
.L_x_126:
        /* <DEDUP_REMOVED lines=13> */
.L_x_129:
[----:B------:R-:W-:Y:S05]  /*4e80*/  BSYNC B1 ;  /* 0x0000000000017941 */ /* 0x000fea0003800000 */
.L_x_128:
        /* <DEDUP_REMOVED lines=13> */
.L_x_131:
[----:B------:R-:W-:Y:S05]  /*4f60*/  BSYNC B1 ;  /* 0x0000000000017941 */ /* 0x000fea0003800000 */
.L_x_130:
        /* <DEDUP_REMOVED lines=12> */
.L_x_133:
[----:B------:R-:W-:Y:S05]  /*5030*/  BSYNC B1 ;  /* 0x0000000000017941 */ /* 0x000fea0003800000 */
.L_x_132:
        /* <DEDUP_REMOVED lines=12> */
.L_x_135:
[----:B------:R-:W-:Y:S05]  /*5100*/  BSYNC B1 ;  /* 0x0000000000017941 */ /* 0x000fea0003800000 */
.L_x_134:
        /* <DEDUP_REMOVED lines=13> */
.L_x_137:
[----:B------:R-:W-:Y:S05]  /*51e0*/  BSYNC B1 ;  /* 0x0000000000017941 */ /* 0x000fea0003800000 */
.L_x_136:
        /* <DEDUP_REMOVED lines=13> */
.L_x_139:
[----:B------:R-:W-:Y:S05]  /*52c0*/  BSYNC B1 ;  /* 0x0000000000017941 */ /* 0x000fea0003800000 */
.L_x_138:
        /* <DEDUP_REMOVED lines=12> */
.L_x_141:
[----:B------:R-:W-:Y:S05]  /*5390*/  BSYNC B1 ;  /* 0x0000000000017941 */ /* 0x000fea0003800000 */
.L_x_140:
        /* <DEDUP_REMOVED lines=12> */
.L_x_143:
[----:B------:R-:W-:Y:S05]  /*5460*/  BSYNC B1 ;  /* 0x0000000000017941 */ /* 0x000fea0003800000 */
.L_x_142:
        /* <DEDUP_REMOVED lines=13> */
.L_x_145:
[----:B------:R-:W-:Y:S05]  /*5540*/  BSYNC B1 ;  /* 0x0000000000017941 */ /* 0x000fea0003800000 */
.L_x_144:
        /* <DEDUP_REMOVED lines=13> */
.L_x_147:
[----:B------:R-:W-:Y:S05]  /*5620*/  BSYNC B1 ;  /* 0x0000000000017941 */ /* 0x000fea0003800000 */
.L_x_146:
[----:B-1---5:R-:W-:Y:S01]  /*5630*/  HADD2.F32 R4, -RZ, R221.H0_H0 ;  /* 0x200000ddff047230 */ /* 0x022fe20000004100 */
[----:B------:R-:W-:Y:S01]  /*5640*/  ISETP.GT.AND P1, PT, R3, 0x8, P1 ;  /* 0x000000080300780c */ /* 0x000fe20000f24270 */
[----:B------:R-:W-:Y:S01]  /*5650*/  @P3 IMAD.MOV.U32 R5, RZ, RZ, R11 ;  /* 0x000000ffff053224 */ /* 0x000fe200078e000b */
[----:B------:R-:W-:Y:S02]  /*5660*/  BSSY B1, `(.L_x_148) ;  /* 0x0000009000017945 */ /* 0x000fe40003800000 */
[----:B------:R-:W-:-:S04]  /*5670*/  FMUL R4, R4, R23 ;  /* 0x0000001704047220 */ /* 0x000fc80000400000 */
[----:B------:R-:W-:-:S05]  /*5680*/  FFMA R4, R177, R216, R4 ;  /* 0x000000d8b1047223 */ /* 0x000fca0000000004 */
[----:B------:R-:W-:-:S04]  /*5690*/  F2FP.F16.F32.PACK_AB R4, RZ, R4 ;  /* 0x00000004ff04723e */ /* 0x000fc800000000ff */
[----:B------:R-:W-:Y:S02]  /*56a0*/  PRMT R8, R4, 0x7610, R8 ;  /* 0x0000761004087816 */ /* 0x000fe40000000008 */
[----:B------:R-:W-:-:S05]  /*56b0*/  @P3 MOV R4, R10 ;  /* 0x0000000a00043202 */ /* 0x000fca0000000f00 */
[----:B------:R1:W-:Y:S01]  /*56c0*/  @P3 STG.E.U16 desc[UR36][R4.64+0xe2], R8 ;  /* 0x0000e20804003986 */ /* 0x0003e2000c101524 */
[----:B------:R-:W-:Y:S05]  /*56d0*/  @!P1 BRA `(.L_x_149) ;  /* 0x0000000000049947 */ /* 0x000fea0003800000 */
[----:B------:R0:W5:Y:S02]  /*56e0*/  LDG.E.LTC128B.U16 R221, desc[UR36][R12.64+0xe0] ;  /* 0x0000e0240cdd7981 */ /* 0x000164000c1e1520 */
.L_x_149:
[----:B------:R-:W-:Y:S05]  /*56f0*/  BSYNC B1 ;  /* 0x0000000000017941 */ /* 0x000fea0003800000 */
.L_x_148:
        /* <DEDUP_REMOVED lines=12> */
.L_x_151:
[----:B------:R-:W-:Y:S05]  /*57c0*/  BSYNC B1 ;  /* 0x0000000000017941 */ /* 0x000fea0003800000 */
.L_x_150:
        /* <DEDUP_REMOVED lines=13> */
.L_x_153:
[----:B------:R-:W-:Y:S05]  /*58a0*/  BSYNC B1 ;  /* 0x0000000000017941 */ /* 0x000fea0003800000 */
.L_x_152:
        /* <DEDUP_REMOVED lines=13> */
.L_x_155:
[----:B------:R-:W-:Y:S05]  /*5980*/  BSYNC B1 ;  /* 0x0000000000017941 */ /* 0x000fea0003800000 */
.L_x_154:
        /* <DEDUP_REMOVED lines=12> */
.L_x_157:
[----:B------:R-:W-:Y:S05]  /*5a50*/  BSYNC B1 ;  /* 0x0000000000017941 */ /* 0x000fea0003800000 */
.L_x_156:
[----:B-1---5:R-:W-:Y:S01]  /*5a60*/  HADD2.F32 R4, -RZ, R221.H0_H0 ;  /* 0x200000ddff047230 */ /* 0x022fe20000004100 */
[----:B------:R-:W-:Y:S01]  /*5a70*/  ISETP.GT.AND P0, PT, R3, 0x8, P0 ;  /* 0x000000080300780c */ /* 0x000fe20000704270 */
[----:B------:R-:W-:Y:S03]  /*5a80*/  BSSY B1, `(.L_x_158) ;  /* 0x000000a000017945 */ /* 0x000fe60003800000 */
[----:B------:R-:W-:Y:S01]  /*5a90*/  FMUL R5, R4, R23 ;  /* 0x0000001704057220 */ /* 0x000fe20000400000 */
[----:B------:R-:W-:-:S03]  /*5aa0*/  @P1 MOV R4, R6 ;  /* 0x0000000600041202 */ /* 0x000fc60000000f00 */
[----:B------:R-:W-:-:S05]  /*5ab0*/  FFMA R5, R182, R216, R5 ;  /* 0x000000d8b6057223 */ /* 0x000fca0000000005 */
[----:B------:R-:W-:-:S04]  /*5ac0*/  F2FP.F16.F32.PACK_AB R5, RZ, R5 ;  /* 0x00000005ff05723e */ /* 0x000fc800000000ff */
[----:B------:R-:W-:Y:S01]  /*5ad0*/  PRMT R8, R5, 0x7610, R8 ;  /* 0x0000761005087816 */ /* 0x000fe20000000008 */
[----:B------:R-:W-:-:S05]  /*5ae0*/  @P1 IMAD.MOV.U32 R5, RZ, RZ, R7 ;  /* 0x000000ffff051224 */ /* 0x000fca00078e0007 */
[----:B------:R1:W-:Y:S01]  /*5af0*/  @P1 STG.E.U16 desc[UR36][R4.64+0xf0], R8 ;  /* 0x0000f00804001986 */ /* 0x0003e2000c101524 */
[----:B------:R-:W-:Y:S05]  /*5b00*/  @!P0 BRA `(.L_x_159) ;  /* 0x0000000000048947 */ /* 0x000fea0003800000 */
[----:B------:R0:W5:Y:S02]  /*5b10*/  LDG.E.LTC128B.U16 R221, desc[UR36][R12.64+0xf2] ;  /* 0x0000f2240cdd7981 */ /* 0x000164000c1e1520 */
.L_x_159:
[----:B------:R-:W-:Y:S05]  /*5b20*/  BSYNC B1 ;  /* 0x0000000000017941 */ /* 0x000fea0003800000 */
.L_x_158:
        /* <DEDUP_REMOVED lines=13> */
.L_x_161:
[----:B------:R-:W-:Y:S05]  /*5c00*/  BSYNC B1 ;  /* 0x0000000000017941 */ /* 0x000fea0003800000 */
.L_x_160:
        /* <DEDUP_REMOVED lines=13> */
.L_x_163:
[----:B------:R-:W-:Y:S05]  /*5ce0*/  BSYNC B1 ;  /* 0x0000000000017941 */ /* 0x000fea0003800000 */
.L_x_162:
        /* <DEDUP_REMOVED lines=12> */
.L_x_165:
[----:B------:R-:W-:Y:S05]  /*5db0*/  BSYNC B1 ;  /* 0x0000000000017941 */ /* 0x000fea0003800000 */
.L_x_164:
        /* <DEDUP_REMOVED lines=12> */
.L_x_167:
[----:B------:R-:W-:Y:S05]  /*5e80*/  BSYNC B1 ;  /* 0x0000000000017941 */ /* 0x000fea0003800000 */
.L_x_166:
        /* <DEDUP_REMOVED lines=8> */
[----:B------:R-:W-:Y:S02]  /*5f10*/  PRMT R8, R4, 0x7610, R8 ;  /* 0x0000761004087816 */ /* 0x000fe40000000008 */
[----:B------:R-:W-:-:S05]  /*5f20*/  @P0 MOV R4, R6 ;  /* 0x0000000600040202 */ /* 0x000fca0000000f00 */
[----:B------:R1:W-:Y:S01]  /*5f30*/  @P0 STG.E.U16 desc[UR36][R4.64+0x102], R8 ;  /* 0x0001020804000986 */ /* 0x0003e2000c101524 */
[----:B------:R-:W-:Y:S05]  /*5f40*/  @!P2 BRA `(.L_x_169) ;  /* 0x000000000004a947 */ /* 0x000fea0003800000 */
[----:B------:R0:W5:Y:S02]  /*5f50*/  LDG.E.LTC128B.U16 R221, desc[UR36][R218.64+0x110] ;  /* 0x00011024dadd7981 */ /* 0x000164000c1e1520 */
.L_x_169:
[----:B------:R-:W-:Y:S05]  /*5f60*/  BSYNC B1 ;  /* 0x0000000000017941 */ /* 0x000fea0003800000 */
.L_x_168:
        /* <DEDUP_REMOVED lines=13> */
.L_x_171:
[----:B------:R-:W-:Y:S05]  /*6040*/  BSYNC B1 ;  /* 0x0000000000017941 */ /* 0x000fea0003800000 */
.L_x_170:
        /* <DEDUP_REMOVED lines=12> */
.L_x_173:
[----:B------:R-:W-:Y:S05]  /*6110*/  BSYNC B1 ;  /* 0x0000000000017941 */ /* 0x000fea0003800000 */
.L_x_172:
        /* <DEDUP_REMOVED lines=12> */
.L_x_175:
[----:B------:R-:W-:Y:S05]  /*61e0*/  BSYNC B1 ;  /* 0x0000000000017941 */ /* 0x000fea0003800000 */
.L_x_174:
        /* <DEDUP_REMOVED lines=13> */
.L_x_177:
[----:B------:R-:W-:Y:S05]  /*62c0*/  BSYNC B1 ;  /* 0x0000000000017941 */ /* 0x000fea0003800000 */
.L_x_176:
[----:B-1---5:R-:W-:Y:S01]  /*62d0*/  HADD2.F32 R4, -RZ, R221.H0_H0 ;  /* 0x200000ddff047230 */ /* 0x022fe20000004100 */
[----:B------:R-:W-:Y:S01]  /*62e0*/  ISETP.GT.AND P0, PT, R0, 0x91, PT ;  /* 0x000000910000780c */ /* 0x000fe20003f04270 */
[----:B------:R-:W-:Y:S03]  /*62f0*/  BSSY B1, `(.L_x_178) ;  /* 0x000000b000017945 */ /* 0x000fe60003800000 */
[----:B------:R-:W-:Y:S01]  /*6300*/  FMUL R5, R4, R23 ;  /* 0x0000001704057220 */ /* 0x000fe20000400000 */
[----:B------:R-:W-:Y:S02]  /*6310*/  @P2 MOV R4, R10 ;  /* 0x0000000a00042202 */ /* 0x000fe40000000f00 */
[----:B------:R-:W-:Y:S01]  /*6320*/  ISETP.GT.AND P3, PT, R3, RZ, P0 ;  /* 0x000000ff0300720c */ /* 0x000fe20000764270 */
[----:B------:R-:W-:-:S05]  /*6330*/  FFMA R5, R192, R216, R5 ;  /* 0x000000d8c0057223 */ /* 0x000fca0000000005 */
[----:B------:R-:W-:-:S04]  /*6340*/  F2FP.F16.F32.PACK_AB R5, RZ, R5 ;  /* 0x00000005ff05723e */ /* 0x000fc800000000ff */
[----:B------:R-:W-:Y:S01]  /*6350*/  PRMT R8, R5, 0x7610, R8 ;  /* 0x0000761005087816 */ /* 0x000fe20000000008 */
[----:B------:R-:W-:-:S05]  /*6360*/  @P2 IMAD.MOV.U32 R5, RZ, RZ, R11 ;  /* 0x000000ffff052224 */ /* 0x000fca00078e000b */
[----:B------:R1:W-:Y:S01]  /*6370*/  @P2 STG.E.U16 desc[UR36][R4.64+0x120], R8 ;  /* 0x0001200804002986 */ /* 0x0003e2000c101524 */
[----:B------:R-:W-:Y:S05]  /*6380*/  @!P3 BRA `(.L_x_179) ;  /* 0x000000000004b947 */ /* 0x000fea0003800000 */
[----:B------:R0:W5:Y:S02]  /*6390*/  LDG.E.LTC128B.U16 R221, desc[UR36][R218.64+0x122] ;  /* 0x00012224dadd7981 */ /* 0x000164000c1e1520 */
.L_x_179:
[----:B------:R-:W-:Y:S05]  /*63a0*/  BSYNC B1 ;  /* 0x0000000000017941 */ /* 0x000fea0003800000 */
.L_x_178:
        /* <DEDUP_REMOVED lines=12> */
.L_x_181:
[----:B------:R-:W-:Y:S05]  /*6470*/  BSYNC B1 ;  /* 0x0000000000017941 */ /* 0x000fea0003800000 */
.L_x_180:
        /* <DEDUP_REMOVED lines=12> */
.L_x_183:
[----:B------:R-:W-:Y:S05]  /*6540*/  BSYNC B1 ;  /* 0x0000000000017941 */ /* 0x000fea0003800000 */
.L_x_182:
        /* <DEDUP_REMOVED lines=13> */
.L_x_185:
[----:B------:R-:W-:Y:S05]  /*6620*/  BSYNC B1 ;  /* 0x0000000000017941 */ /* 0x000fea0003800000 */
.L_x_184:
        /* <DEDUP_REMOVED lines=13> */
.L_x_187:
[----:B------:R-:W-:Y:S05]  /*6700*/  BSYNC B1 ;  /* 0x0000000000017941 */ /* 0x000fea0003800000 */
.L_x_186:
        /* <DEDUP_REMOVED lines=12> */
.L_x_189:
[----:B------:R-:W-:Y:S05]  /*67d0*/  BSYNC B1 ;  /* 0x0000000000017941 */ /* 0x000fea0003800000 */
.L_x_188:
        /* <DEDUP_REMOVED lines=12> */
.L_x_191:
[----:B------:R-:W-:Y:S05]  /*68a0*/  BSYNC B1 ;  /* 0x0000000000017941 */ /* 0x000fea0003800000 */
.L_x_190:
        /* <DEDUP_REMOVED lines=13> */
.L_x_193:
[----:B------:R-:W-:Y:S05]  /*6980*/  BSYNC B1 ;  /* 0x0000000000017941 */ /* 0x000fea0003800000 */
.L_x_192:
        /* <DEDUP_REMOVED lines=13> */
.L_x_195:
[----:B------:R-:W-:Y:S05]  /*6a60*/  BSYNC B1 ;  /* 0x0000000000017941 */ /* 0x000fea0003800000 */
.L_x_194:
        /* <DEDUP_REMOVED lines=12> */
.L_x_197:
[----:B------:R-:W-:Y:S05]  /*6b30*/  BSYNC B1 ;  /* 0x0000000000017941 */ /* 0x000fea0003800000 */
.L_x_196:
        /* <DEDUP_REMOVED lines=12> */
.L_x_199:
[----:B------:R-:W-:Y:S05]  /*6c00*/  BSYNC B1 ;  /* 0x0000000000017941 */ /* 0x000fea0003800000 */
.L_x_198:
        /* <DEDUP_REMOVED lines=13> */
.L_x_201:
[----:B------:R-:W-:Y:S05]  /*6ce0*/  BSYNC B1 ;  /* 0x0000000000017941 */ /* 0x000fea0003800000 */
.L_x_200:
        /* <DEDUP_REMOVED lines=13> */
.L_x_203:
[----:B------:R-:W-:Y:S05]  /*6dc0*/  BSYNC B1 ;  /* 0x0000000000017941 */ /* 0x000fea0003800000 */
.L_x_202:
        /* <DEDUP_REMOVED lines=12> */
.L_x_205:
[----:B------:R-:W-:Y:S05]  /*6e90*/  BSYNC B1 ;  /* 0x0000000000017941 */ /* 0x000fea0003800000 */
.L_x_204:
        /* <DEDUP_REMOVED lines=12> */
.L_x_207:
[----:B------:R-:W-:Y:S05]  /*6f60*/  BSYNC B1 ;  /* 0x0000000000017941 */ /* 0x000fea0003800000 */
.L_x_206:
        /* <DEDUP_REMOVED lines=13> */
.L_x_209:
[----:B------:R-:W-:Y:S05]  /*7040*/  BSYNC B1 ;  /* 0x0000000000017941 */ /* 0x000fea0003800000 */
.L_x_208:
        /* <DEDUP_REMOVED lines=13> */
.L_x_211:
[----:B------:R-:W-:Y:S05]  /*7120*/  BSYNC B1 ;  /* 0x0000000000017941 */ /* 0x000fea0003800000 */
.L_x_210:
        /* <DEDUP_REMOVED lines=12> */
.L_x_213:
[----:B------:R-:W-:Y:S05]  /*71f0*/  BSYNC B1 ;  /* 0x0000000000017941 */ /* 0x000fea0003800000 */
.L_x_212:
        /* <DEDUP_REMOVED lines=12> */
.L_x_215:
[----:B------:R-:W-:Y:S05]  /*72c0*/  BSYNC B1 ;  /* 0x0000000000017941 */ /* 0x000fea0003800000 */
.L_x_214:
        /* <DEDUP_REMOVED lines=13> */
.L_x_217:
[----:B------:R-:W-:Y:S05]  /*73a0*/  BSYNC B1 ;  /* 0x0000000000017941 */ /* 0x000fea0003800000 */
.L_x_216:
        /* <DEDUP_REMOVED lines=13> */
.L_x_219:
[----:B------:R-:W-:Y:S05]  /*7480*/  BSYNC B1 ;  /* 0x0000000000017941 */ /* 0x000fea0003800000 */
.L_x_218:
        /* <DEDUP_REMOVED lines=12> */
.L_x_221:
[----:B------:R-:W-:Y:S05]  /*7550*/  BSYNC B1 ;  /* 0x0000000000017941 */ /* 0x000fea0003800000 */
.L_x_220:
        /* <DEDUP_REMOVED lines=12> */
.L_x_223:
[----:B------:R-:W-:Y:S05]  /*7620*/  BSYNC B1 ;  /* 0x0000000000017941 */ /* 0x000fea0003800000 */
.L_x_222:
        /* <DEDUP_REMOVED lines=13> */
.L_x_225:
[----:B------:R-:W-:Y:S05]  /*7700*/  BSYNC B1 ;  /* 0x0000000000017941 */ /* 0x000fea0003800000 */
.L_x_224:
        /* <DEDUP_REMOVED lines=13> */
.L_x_227:
[----:B------:R-:W-:Y:S05]  /*77e0*/  BSYNC B1 ;  /* 0x0000000000017941 */ /* 0x000fea0003800000 */
.L_x_226:
        /* <DEDUP_REMOVED lines=12> */
.L_x_229:
[----:B------:R-:W-:Y:S05]  /*78b0*/  BSYNC B1 ;  /* 0x0000000000017941 */ /* 0x000fea0003800000 */
.L_x_228:
        /* <DEDUP_REMOVED lines=12> */
.L_x_231:
[----:B------:R-:W-:Y:S05]  /*7980*/  BSYNC B1 ;  /* 0x0000000000017941 */ /* 0x000fea0003800000 */
.L_x_230:
        /* <DEDUP_REMOVED lines=13> */
.L_x_233:
[----:B------:R-:W-:Y:S05]  /*7a60*/  BSYNC B1 ;  /* 0x0000000000017941 */ /* 0x000fea0003800000 */
.L_x_232:
        /* <DEDUP_REMOVED lines=13> */
.L_x_235:
[----:B------:R-:W-:Y:S05]  /*7b40*/  BSYNC B1 ;  /* 0x0000000000017941 */ /* 0x000fea0003800000 */
.L_x_234:
        /* <DEDUP_REMOVED lines=12> */
.L_x_237:
[----:B------:R-:W-:Y:S05]  /*7c10*/  BSYNC B1 ;  /* 0x0000000000017941 */ /* 0x000fea0003800000 */
.L_x_236:
        /* <DEDUP_REMOVED lines=12> */
.L_x_239:
[----:B------:R-:W-:Y:S05]  /*7ce0*/  BSYNC B1 ;  /* 0x0000000000017941 */ /* 0x000fea0003800000 */
.L_x_238:
        /* <DEDUP_REMOVED lines=13> */
.L_x_241:
[----:B------:R-:W-:Y:S05]  /*7dc0*/  BSYNC B1 ;  /* 0x0000000000017941 */ /* 0x000fea0003800000 */
.L_x_240:
        /* <DEDUP_REMOVED lines=13> */
.L_x_243:
[----:B------:R-:W-:Y:S05]  /*7ea0*/  BSYNC B1 ;  /* 0x0000000000017941 */ /* 0x000fea0003800000 */
.L_x_242:
        /* <DEDUP_REMOVED lines=12> */
.L_x_245:
[----:B------:R-:W-:Y:S05]  /*7f70*/  BSYNC B1 ;  /* 0x0000000000017941 */ /* 0x000fea0003800000 */
.L_x_244:
        /* <DEDUP_REMOVED lines=12> */
.L_x_247:
[----:B------:R-:W-:Y:S05]  /*8040*/  BSYNC B1 ;  /* 0x0000000000017941 */ /* 0x000fea0003800000 */
.L_x_246:
        /* <DEDUP_REMOVED lines=13> */
.L_x_249:
[----:B------:R-:W-:Y:S05]  /*8120*/  BSYNC B1 ;  /* 0x0000000000017941 */ /* 0x000fea0003800000 */
.L_x_248:
        /* <DEDUP_REMOVED lines=13> */
.L_x_251:
[----:B------:R-:W-:Y:S05]  /*8200*/  BSYNC B1 ;  /* 0x0000000000017941 */ /* 0x000fea0003800000 */
.L_x_250:
        /* <DEDUP_REMOVED lines=12> */
.L_x_253:
[----:B------:R-:W-:Y:S05]  /*82d0*/  BSYNC B1 ;  /* 0x0000000000017941 */ /* 0x000fea0003800000 */
.L_x_252:
        /* <DEDUP_REMOVED lines=12> */
.L_x_255:
[----:B------:R-:W-:Y:S05]  /*83a0*/  BSYNC B1 ;  /* 0x0000000000017941 */ /* 0x000fea0003800000 */
.L_x_254:
        /* <DEDUP_REMOVED lines=13> */
.L_x_257:
[----:B------:R-:W-:Y:S05]  /*8480*/  BSYNC B1 ;  /* 0x0000000000017941 */ /* 0x000fea0003800000 */
.L_x_256:
        /* <DEDUP_REMOVED lines=13> */
.L_x_259:
[----:B------:R-:W-:Y:S05]  /*8560*/  BSYNC B1 ;  /* 0x0000000000017941 */ /* 0x000fea0003800000 */
.L_x_258:
        /* <DEDUP_REMOVED lines=12> */
.L_x_261:
[----:B------:R-:W-:Y:S05]  /*8630*/  BSYNC B1 ;  /* 0x0000000000017941 */ /* 0x000fea0003800000 */
.L_x_260:
        /* <DEDUP_REMOVED lines=12> */
.L_x_263:
[----:B------:R-:W-:Y:S05]  /*8700*/  BSYNC B1 ;  /* 0x0000000000017941 */ /* 0x000fea0003800000 */
.L_x_262:
        /* <DEDUP_REMOVED lines=13> */
.L_x_265:
[----:B------:R-:W-:Y:S05]  /*87e0*/  BSYNC B1 ;  /* 0x0000000000017941 */ /* 0x000fea0003800000 */
.L_x_264:
        /* <DEDUP_REMOVED lines=13> */
.L_x_267:
[----:B------:R-:W-:Y:S05]  /*88c0*/  BSYNC B1 ;  /* 0x0000000000017941 */ /* 0x000fea0003800000 */
.L_x_266:
        /* <DEDUP_REMOVED lines=12> */
.L_x_269:
[----:B------:R-:W-:Y:S05]  /*8990*/  BSYNC B1 ;  /* 0x0000000000017941 */ /* 0x000fea0003800000 */
.L_x_268:
        /* <DEDUP_REMOVED lines=12> */
.L_x_271:
[----:B------:R-:W-:Y:S05]  /*8a60*/  BSYNC B1 ;  /* 0x0000000000017941 */ /* 0x000fea0003800000 */
.L_x_270:
        /* <DEDUP_REMOVED lines=13> */
.L_x_273:
[----:B------:R-:W-:Y:S05]  /*8b40*/  BSYNC B1 ;  /* 0x0000000000017941 */ /* 0x000fea0003800000 */
.L_x_272:
        /* <DEDUP_REMOVED lines=13> */
.L_x_275:
[----:B------:R-:W-:Y:S05]  /*8c20*/  BSYNC B1 ;  /* 0x0000000000017941 */ /* 0x000fea0003800000 */
.L_x_274:
        /* <DEDUP_REMOVED lines=12> */
.L_x_277:
[----:B------:R-:W-:Y:S05]  /*8cf0*/  BSYNC B1 ;  /* 0x0000000000017941 */ /* 0x000fea0003800000 */
.L_x_276:
        /* <DEDUP_REMOVED lines=12> */
.L_x_279:
[----:B------:R-:W-:Y:S05]  /*8dc0*/  BSYNC B1 ;  /* 0x0000000000017941 */ /* 0x000fea0003800000 */
.L_x_278:
        /* <DEDUP_REMOVED lines=13> */
.L_x_281:
[----:B------:R-:W-:Y:S05]  /*8ea0*/  BSYNC B1 ;  /* 0x0000000000017941 */ /* 0x000fea0003800000 */
.L_x_280:
        /* <DEDUP_REMOVED lines=13> */
.L_x_283:
[----:B------:R-:W-:Y:S05]  /*8f80*/  BSYNC B1 ;  /* 0x0000000000017941 */ /* 0x000fea0003800000 */
.L_x_282:
        /* <DEDUP_REMOVED lines=12> */
.L_x_285:
[----:B------:R-:W-:Y:S05]  /*9050*/  BSYNC B1 ;  /* 0x0000000000017941 */ /* 0x000fea0003800000 */
.L_x_284:
        /* <DEDUP_REMOVED lines=12> */
.L_x_287:
[----:B------:R-:W-:Y:S05]  /*9120*/  BSYNC B1 ;  /* 0x0000000000017941 */ /* 0x000fea0003800000 */
.L_x_286:
        /* <DEDUP_REMOVED lines=13> */
.L_x_289:
[----:B------:R-:W-:Y:S05]  /*9200*/  BSYNC B1 ;  /* 0x0000000000017941 */ /* 0x000fea0003800000 */
.L_x_288:
        /* <DEDUP_REMOVED lines=13> */
.L_x_291:
[----:B------:R-:W-:Y:S05]  /*92e0*/  BSYNC B1 ;  /* 0x0000000000017941 */ /* 0x000fea0003800000 */
.L_x_290:
        /* <DEDUP_REMOVED lines=12> */
.L_x_293:
[----:B------:R-:W-:Y:S05]  /*93b0*/  BSYNC B1 ;  /* 0x0000000000017941 */ /* 0x000fea0003800000 */
.L_x_292:
        /* <DEDUP_REMOVED lines=12> */
.L_x_295:
[----:B------:R-:W-:Y:S05]  /*9480*/  BSYNC B1 ;  /* 0x0000000000017941 */ /* 0x000fea0003800000 */
.L_x_294:
        /* <DEDUP_REMOVED lines=13> */
.L_x_297:
[----:B------:R-:W-:Y:S05]  /*9560*/  BSYNC B1 ;  /* 0x0000000000017941 */ /* 0x000fea0003800000 */
.L_x_296:
        /* <DEDUP_REMOVED lines=13> */
.L_x_299:
[----:B------:R-:W-:Y:S05]  /*9640*/  BSYNC B1 ;  /* 0x0000000000017941 */ /* 0x000fea0003800000 */
.L_x_298:
        /* <DEDUP_REMOVED lines=12> */
.L_x_301:
[----:B------:R-:W-:Y:S05]  /*9710*/  BSYNC B1 ;  /* 0x0000000000017941 */ /* 0x000fea0003800000 */
.L_x_300:
        /* <DEDUP_REMOVED lines=12> */
.L_x_303:
[----:B------:R-:W-:Y:S05]  /*97e0*/  BSYNC B1 ;  /* 0x0000000000017941 */ /* 0x000fea0003800000 */
.L_x_302:
        /* <DEDUP_REMOVED lines=13> */
.L_x_305:
[----:B------:R-:W-:Y:S05]  /*98c0*/  BSYNC B1 ;  /* 0x0000000000017941 */ /* 0x000fea0003800000 */
.L_x_304:
        /* <DEDUP_REMOVED lines=13> */
.L_x_307:
[----:B------:R-:W-:Y:S05]  /*99a0*/  BSYNC B1 ;  /* 0x0000000000017941 */ /* 0x000fea0003800000 */
.L_x_306:
        /* <DEDUP_REMOVED lines=12> */
.L_x_309:
[----:B------:R-:W-:Y:S05]  /*9a70*/  BSYNC B1 ;  /* 0x0000000000017941 */ /* 0x000fea0003800000 */
.L_x_308:
        /* <DEDUP_REMOVED lines=12> */
.L_x_311:
[----:B------:R-:W-:Y:S05]  /*9b40*/  BSYNC B1 ;  /* 0x0000000000017941 */ /* 0x000fea0003800000 */
.L_x_310:
        /* <DEDUP_REMOVED lines=13> */
.L_x_313:
[----:B------:R-:W-:Y:S05]  /*9c20*/  BSYNC B1 ;  /* 0x0000000000017941 */ /* 0x000fea0003800000 */
.L_x_312:
        /* <DEDUP_REMOVED lines=13> */
.L_x_315:
[----:B------:R-:W-:Y:S05]  /*9d00*/  BSYNC B1 ;  /* 0x0000000000017941 */ /* 0x000fea0003800000 */
.L_x_314:
        /* <DEDUP_REMOVED lines=12> */
.L_x_317:
[----:B------:R-:W-:Y:S05]  /*9dd0*/  BSYNC B1 ;  /* 0x0000000000017941 */ /* 0x000fea0003800000 */
.L_x_316:
        /* <DEDUP_REMOVED lines=12> */
.L_x_319:
[----:B------:R-:W-:Y:S05]  /*9ea0*/  BSYNC B1 ;  /* 0x0000000000017941 */ /* 0x000fea0003800000 */
.L_x_318:
        /* <DEDUP_REMOVED lines=13> */
.L_x_321:
[----:B------:R-:W-:Y:S05]  /*9f80*/  BSYNC B1 ;  /* 0x0000000000017941 */ /* 0x000fea0003800000 */
.L_x_320:
        /* <DEDUP_REMOVED lines=13> */
.L_x_323:
[----:B------:R-:W-:Y:S05]  /*a060*/  BSYNC B1 ;  /* 0x0000000000017941 */ /* 0x000fea0003800000 */
.L_x_322:
        /* <DEDUP_REMOVED lines=12> */
.L_x_325:
[----:B------:R-:W-:Y:S05]  /*a130*/  BSYNC B1 ;  /* 0x0000000000017941 */ /* 0x000fea0003800000 */
.L_x_324:
        /* <DEDUP_REMOVED lines=12> */
.L_x_327:
[----:B------:R-:W-:Y:S05]  /*a200*/  BSYNC B1 ;  /* 0x0000000000017941 */ /* 0x000fea0003800000 */
.L_x_326:
        /* <DEDUP_REMOVED lines=13> */
.L_x_329:
[----:B------:R-:W-:Y:S05]  /*a2e0*/  BSYNC B1 ;  /* 0x0000000000017941 */ /* 0x000fea0003800000 */
.L_x_328:
        /* <DEDUP_REMOVED lines=13> */
.L_x_331:
[----:B------:R-:W-:Y:S05]  /*a3c0*/  BSYNC B1 ;  /* 0x0000000000017941 */ /* 0x000fea0003800000 */
.L_x_330:
        /* <DEDUP_REMOVED lines=12> */
.L_x_333:
[----:B------:R-:W-:Y:S05]  /*a490*/  BSYNC B1 ;  /* 0x0000000000017941 */ /* 0x000fea0003800000 */
.L_x_332:
        /* <DEDUP_REMOVED lines=12> */
.L_x_335:
[----:B------:R-:W-:Y:S05]  /*a560*/  BSYNC B1 ;  /* 0x0000000000017941 */ /* 0x000fea0003800000 */
.L_x_334:
        /* <DEDUP_REMOVED lines=13> */
.L_x_337:
[----:B------:R-:W-:Y:S05]  /*a640*/  BSYNC B1 ;  /* 0x0000000000017941 */ /* 0x000fea0003800000 */
.L_x_336:
        /* <DEDUP_REMOVED lines=13> */
.L_x_339:
[----:B------:R-:W-:Y:S05]  /*a720*/  BSYNC B1 ;  /* 0x0000000000017941 */ /* 0x000fea0003800000 */
.L_x_338:
        /* <DEDUP_REMOVED lines=12> */
.L_x_341:
[----:B------:R-:W-:Y:S05]  /*a7f0*/  BSYNC B1 ;  /* 0x0000000000017941 */ /* 0x000fea0003800000 */
.L_x_340:
        /* <DEDUP_REMOVED lines=12> */
.L_x_343:
[----:B------:R-:W-:Y:S05]  /*a8c0*/  BSYNC B1 ;  /* 0x0000000000017941 */ /* 0x000fea0003800000 */
.L_x_342:
        /* <DEDUP_REMOVED lines=13> */
.L_x_345:
[----:B------:R-:W-:Y:S05]  /*a9a0*/  BSYNC B1 ;  /* 0x0000000000017941 */ /* 0x000fea0003800000 */
.L_x_344:
        /* <DEDUP_REMOVED lines=13> */
.L_x_347:
[----:B------:R-:W-:Y:S05]  /*aa80*/  BSYNC B1 ;  /* 0x0000000000017941 */ /* 0x000fea0003800000 */
.L_x_346:
        /* <DEDUP_REMOVED lines=12> */
.L_x_349:
[----:B------:R-:W-:Y:S05]  /*ab50*/  BSYNC B1 ;  /* 0x0000000000017941 */ /* 0x000fea0003800000 */
.L_x_348:
        /* <DEDUP_REMOVED lines=12> */
.L_x_351:
[----:B------:R-:W-:Y:S05]  /*ac20*/  BSYNC B1 ;  /* 0x0000000000017941 */ /* 0x000fea0003800000 */
.L_x_350:
        /* <DEDUP_REMOVED lines=13> */
.L_x_353:
[----:B------:R-:W-:Y:S05]  /*ad00*/  BSYNC B1 ;  /* 0x0000000000017941 */ /* 0x000fea0003800000 */
.L_x_352:
        /* <DEDUP_REMOVED lines=13> */
.L_x_355:
[----:B------:R-:W-:Y:S05]  /*ade0*/  BSYNC B1 ;  /* 0x0000000000017941 */ /* 0x000fea0003800000 */
.L_x_354:
        /* <DEDUP_REMOVED lines=12> */
.L_x_357:
[----:B------:R-:W-:Y:S05]  /*aeb0*/  BSYNC B1 ;  /* 0x0000000000017941 */ /* 0x000fea0003800000 */
.L_x_356:
        /* <DEDUP_REMOVED lines=12> */
.L_x_359:
[----:B------:R-:W-:Y:S05]  /*af80*/  BSYNC B1 ;  /* 0x0000000000017941 */ /* 0x000fea0003800000 */
.L_x_358:
        /* <DEDUP_REMOVED lines=13> */
.L_x_361:
[----:B------:R-:W-:Y:S05]  /*b060*/  BSYNC B1 ;  /* 0x0000000000017941 */ /* 0x000fea0003800000 */
.L_x_360:
        /* <DEDUP_REMOVED lines=13> */
.L_x_363:
[----:B------:R-:W-:Y:S05]  /*b140*/  BSYNC B1 ;  /* 0x0000000000017941 */ /* 0x000fea0003800000 */
.L_x_362:
        /* <DEDUP_REMOVED lines=12> */
.L_x_365:
[----:B------:R-:W-:Y:S05]  /*b210*/  BSYNC B1 ;  /* 0x0000000000017941 */ /* 0x000fea0003800000 */
.L_x_364:
        /* <DEDUP_REMOVED lines=12> */
.L_x_367:
[----:B------:R-:W-:Y:S05]  /*b2e0*/  BSYNC B1 ;  /* 0x0000000000017941 */ /* 0x000fea0003800000 */
.L_x_366:
        /* <DEDUP_REMOVED lines=13> */
.L_x_369:
[----:B------:R-:W-:Y:S05]  /*b3c0*/  BSYNC B1 ;  /* 0x0000000000017941 */ /* 0x000fea0003800000 */
.L_x_368:
        /* <DEDUP_REMOVED lines=13> */
.L_x_371:
[----:B------:R-:W-:Y:S05]  /*b4a0*/  BSYNC B1 ;  /* 0x0000000000017941 */ /* 0x000fea0003800000 */
.L_x_370:
        /* <DEDUP_REMOVED lines=12> */
.L_x_373:
[----:B------:R-:W-:Y:S05]  /*b570*/  BSYNC B1 ;  /* 0x0000000000017941 */ /* 0x000fea0003800000 */
.L_x_372:
        /* <DEDUP_REMOVED lines=12> */
.L_x_375:
[----:B------:R-:W-:Y:S05]  /*b640*/  BSYNC B1 ;  /* 0x0000000000017941 */ /* 0x000fea0003800000 */
.L_x_374:
        /* <DEDUP_REMOVED lines=13> */
.L_x_377:
[----:B------:R-:W-:Y:S05]  /*b720*/  BSYNC B1 ;  /* 0x0000000000017941 */ /* 0x000fea0003800000 */
.L_x_376:
        /* <DEDUP_REMOVED lines=13> */
.L_x_379:
[----:B------:R-:W-:Y:S05]  /*b800*/  BSYNC B1 ;  /* 0x0000000000017941 */ /* 0x000fea0003800000 */
.L_x_378:
        /* <DEDUP_REMOVED lines=12> */
.L_x_381:
[----:B------:R-:W-:Y:S05]  /*b8d0*/  BSYNC B1 ;  /* 0x0000000000017941 */ /* 0x000fea0003800000 */
.L_x_380:
        /* <DEDUP_REMOVED lines=12> */
.L_x_383:
[----:B------:R-:W-:Y:S05]  /*b9a0*/  BSYNC B1 ;  /* 0x0000000000017941 */ /* 0x000fea0003800000 */
.L_x_382:
        /* <DEDUP_REMOVED lines=13> */
.L_x_385:
[----:B------:R-:W-:Y:S05]  /*ba80*/  BSYNC B1 ;  /* 0x0000000000017941 */ /* 0x000fea0003800000 */
.L_x_384:
        /* <DEDUP_REMOVED lines=13> */
.L_x_387:
[----:B------:R-:W-:Y:S05]  /*bb60*/  BSYNC B1 ;  /* 0x0000000000017941 */ /* 0x000fea0003800000 */
.L_x_386:
        /* <DEDUP_REMOVED lines=12> */
.L_x_389:
[----:B------:R-:W-:Y:S05]  /*bc30*/  BSYNC B1 ;  /* 0x0000000000017941 */ /* 0x000fea0003800000 */
.L_x_388:
        /* <DEDUP_REMOVED lines=12> */
.L_x_391:
[----:B------:R-:W-:Y:S05]  /*bd00*/  BSYNC B1 ;  /* 0x0000000000017941 */ /* 0x000fea0003800000 */
.L_x_390:
        /* <DEDUP_REMOVED lines=13> */
.L_x_393:
[----:B------:R-:W-:Y:S05]  /*bde0*/  BSYNC B1 ;  /* 0x0000000000017941 */ /* 0x000fea0003800000 */
.L_x_392:
        /* <DEDUP_REMOVED lines=13> */
.L_x_395:
[----:B------:R-:W-:Y:S05]  /*bec0*/  BSYNC B1 ;  /* 0x0000000000017941 */ /* 0x000fea0003800000 */
.L_x_394:
        /* <DEDUP_REMOVED lines=12> */
.L_x_397:
[----:B------:R-:W-:Y:S05]  /*bf90*/  BSYNC B1 ;  /* 0x0000000000017941 */ /* 0x000fea0003800000 */
.L_x_396:
        /* <DEDUP_REMOVED lines=12> */
.L_x_399:
[----:B------:R-:W-:Y:S05]  /*c060*/  BSYNC B1 ;  /* 0x0000000000017941 */ /* 0x000fea0003800000 */
.L_x_398:
        /* <DEDUP_REMOVED lines=13> */
.L_x_401:
[----:B------:R-:W-:Y:S05]  /*c140*/  BSYNC B1 ;  /* 0x0000000000017941 */ /* 0x000fea0003800000 */
.L_x_400:
        /* <DEDUP_REMOVED lines=13> */
.L_x_403:
[----:B------:R-:W-:Y:S05]  /*c220*/  BSYNC B1 ;  /* 0x0000000000017941 */ /* 0x000fea0003800000 */
.L_x_402:
        /* <DEDUP_REMOVED lines=12> */
.L_x_405:
[----:B------:R-:W-:Y:S05]  /*c2f0*/  BSYNC B1 ;  /* 0x0000000000017941 */ /* 0x000fea0003800000 */
.L_x_404:
        /* <DEDUP_REMOVED lines=12> */
.L_x_407:
[----:B------:R-:W-:Y:S05]  /*c3c0*/  BSYNC B1 ;  /* 0x0000000000017941 */ /* 0x000fea0003800000 */
.L_x_406:
        /* <DEDUP_REMOVED lines=13> */
.L_x_409:
[----:B------:R-:W-:Y:S05]  /*c4a0*/  BSYNC B1 ;  /* 0x0000000000017941 */ /* 0x000fea0003800000 */
.L_x_408:
        /* <DEDUP_REMOVED lines=13> */
.L_x_411:
[----:B------:R-:W-:Y:S05]  /*c580*/  BSYNC B1 ;  /* 0x0000000000017941 */ /* 0x000fea0003800000 */
.L_x_410:
[----:B-1---5:R-:W-:Y:S01]  /*c590*/  HADD2.F32 R0, -RZ, R221.H0_H0 ;  /* 0x200000ddff007230 */ /* 0x022fe20000004100 */
[----:B------:R-:W-:Y:S01]  /*c5a0*/  ISETP.GT.AND P1, PT, R3, 0x8, P1 ;  /* 0x000000080300780c */ /* 0x000fe20000f24270 */
[----:B------:R-:W-:Y:S03]  /*c5b0*/  BSSY B1, `(.L_x_412) ;  /* 0x0000007000017945 */ /* 0x000fe60003800000 */
[----:B------:R-:W-:-:S04]  /*c5c0*/  FMUL R0, R0, R23 ;  /* 0x0000001700007220 */ /* 0x000fc80000400000 */
[----:B------:R-:W-:-:S05]  /*c5d0*/  FFMA R0, R117, R216, R0 ;  /* 0x000000d875007223 */ /* 0x000fca0000000000 */
[----:B------:R-:W-:-:S05]  /*c5e0*/  F2FP.F16.F32.PACK_AB R0, RZ, R0 ;  /* 0x00000000ff00723e */ /* 0x000fca00000000ff */
[----:B------:R1:W-:Y:S01]  /*c5f0*/  @P3 STG.E.U16 desc[UR36][R10.64+0x2f2], R0 ;  /* 0x0002f2000a003986 */ /* 0x0003e2000c101524 */
[----:B------:R-:W-:Y:S05]  /*c600*/  @!P1 BRA `(.L_x_413) ;  /* 0x0000000000049947 */ /* 0x000fea0003800000 */
[----:B------:R0:W5:Y:S02]  /*c610*/  LDG.E.LTC128B.U16 R221, desc[UR36][R12.64+0x2f0] ;  /* 0x0002f0240cdd7981 */ /* 0x000164000c1e1520 */
.L_x_413:
[----:B------:R-:W-:Y:S05]  /*c620*/  BSYNC B1 ;  /* 0x0000000000017941 */ /* 0x000fea0003800000 */
.L_x_412:
        /* <DEDUP_REMOVED lines=12> */
.L_x_415:
[----:B------:R-:W-:Y:S05]  /*c6f0*/  BSYNC B1 ;  /* 0x0000000000017941 */ /* 0x000fea0003800000 */
.L_x_414:
[----:B------:R-:W-:Y:S05]  /*c700*/  @!P0 BRA `(.L_x_416) ;  /* 0x0000004c008c8947 */ /* 0x000fea0003800000 */
[----:B-1---5:R-:W-:-:S05]  /*c710*/  HADD2.F32 R0, -RZ, R221.H0_H0 ;  /* 0x200000ddff007230 */ /* 0x022fca0000004100 */
[----:B------:R-:W-:-:S04]  /*c720*/  FMUL R0, R0, R23 ;  /* 0x0000001700007220 */ /* 0x000fc80000400000 */
[----:B------:R-:W-:-:S05]  /*c730*/  FFMA R0, R119, R216, R0 ;  /* 0x000000d877007223 */ /* 0x000fca0000000000 */
[----:B------:R-:W-:-:S05]  /*c740*/  F2FP.F16.F32.PACK_AB R0, RZ, R0 ;  /* 0x00000000ff00723e */ /* 0x000fca00000000ff */
[----:B------:R1:W-:Y:S01]  /*c750*/  STG.E.U16 desc[UR36][R6.64+0x2f2], R0 ;  /* 0x0002f20006007986 */ /* 0x0003e2000c101524 */
[----:B------:R-:W-:Y:S05]  /*c760*/  BRA `(.L_x_416) ;  /* 0x0000004c00747947 */ /* 0x000fea0003800000 */
.L_x_35:
[----:B------:R-:W-:Y:S01]  /*c770*/  ULDC.64 UR4, c[0x0][0x5c0] ;  /* 0x0001700000047ab9 */ /* 0x000fe20000000a00 */
[----:B------:R-:W-:Y:S01]  /*c780*/  ISETP.GT.AND P3, PT, R0, 0x1, PT ;  /* 0x000000010000780c */ /* 0x000fe20003f64270 */
[-C--:B------:R-:W-:Y:S01]  /*c790*/  FMUL R5, R120, R216.reuse ;  /* 0x000000d878057220 */ /* 0x080fe20000400000 */
[----:B------:R-:W-:Y:S01]  /*c7a0*/  LEA R8, P2, R12, UR4, 0x1 ;  /* 0x000000040c087c11 */ /* 0x000fe2000f8408ff */
[-C--:B------:R-:W-:Y:S01]  /*c7b0*/  FMUL R4, R121, R216.reuse ;  /* 0x000000d879047220 */ /* 0x080fe20000400000 */
[----:B------:R-:W-:Y:S01]  /*c7c0*/  SHF.L.U64.HI R7, R6, 0x4, R7 ;  /* 0x0000000406077819 */ /* 0x000fe20000010207 */
[-C--:B------:R-:W-:Y:S01]  /*c7d0*/  FMUL R122, R122, R216.reuse ;  /* 0x000000d87a7a7220 */ /* 0x080fe20000400000 */
[----:B------:R-:W-:Y:S01]  /*c7e0*/  LEA.HI.X R9, R12, UR5, R11, 0x1, P2 ;  /* 0x000000050c097c11 */ /* 0x000fe200090f0c0b */
[-C--:B------:R-:W-:Y:S01]  /*c7f0*/  FMUL R123, R123, R216.reuse ;  /* 0x000000d87b7b7220 */ /* 0x080fe20000400000 */
[----:B------:R-:W-:Y:S01]  /*c800*/  ISETP.GT.AND P2, PT, R3, RZ, P3 ;  /* 0x000000ff0300720c */ /* 0x000fe20001f44270 */
[-C--:B------:R-:W-:Y:S01]  /*c810*/  FMUL R124, R124, R216.reuse ;  /* 0x000000d87c7c7220 */ /* 0x080fe20000400000 */
[----:B------:R-:W-:Y:S01]  /*c820*/  F2FP.F16.F32.PACK_AB R5, RZ, R5 ;  /* 0x00000005ff05723e */ /* 0x000fe200000000ff */
[----:B------:R-:W-:Y:S01]  /*c830*/  FMUL R125, R125, R216 ;  /* 0x000000d87d7d7220 */ /* 0x000fe20000400000 */
[----:B------:R-:W-:Y:S01]  /*c840*/  F2FP.F16.F32.PACK_AB R4, RZ, R4 ;  /* 0x00000004ff04723e */ /* 0x000fe200000000ff */
[-C--:B------:R-:W-:Y:S01]  /*c850*/  FMUL R126, R126, R216.reuse ;  /* 0x000000d87e7e7220 */ /* 0x080fe20000400000 */
[----:B------:R-:W-:Y:S01]  /*c860*/  ISETP.GT.AND P3, PT, R3, 0x8, P3 ;  /* 0x000000080300780c */ /* 0x000fe20001f64270 */
[----:B------:R0:W-:Y:S01]  /*c870*/  @P0 STG.E.U16 desc[UR36][R8.64], R5 ;  /* 0x0000000508000986 */ /* 0x0001e2000c101524 */
[----:B------:R-:W-:Y:S01]  /*c880*/  PRMT R10, R4, 0x7610, R10 ;  /* 0x00007610040a7816 */ /* 0x000fe2000000000a */
[----:B------:R-:W-:Y:S01]  /*c890*/  FMUL R127, R127, R216 ;  /* 0x000000d87f7f7220 */ /* 0x000fe20000400000 */
[----:B------:R-:W-:Y:S01]  /*c8a0*/  LEA R6, P4, R6, R8, 0x4 ;  /* 0x0000000806067211 */ /* 0x000fe200078820ff */
[----:B------:R-:W-:Y:S01]  /*c8b0*/  FMUL R128, R128, R216 ;  /* 0x000000d880807220 */ /* 0x000fe20000400000 */
[----:B------:R-:W-:Y:S01]  /*c8c0*/  ISETP.GT.AND P1, PT, R3, 0x8, P1 ;  /* 0x000000080300780c */ /* 0x000fe20000f24270 */
[----:B------:R-:W-:Y:S01]  /*c8d0*/  @P2 IMAD.MOV.U32 R4, RZ, RZ, R8 ;  /* 0x000000ffff042224 */ /* 0x000fe200078e0008 */
[----:B------:R-:W-:Y:S01]  /*c8e0*/  ISETP.GT.AND P0, PT, R0, 0x9, PT ;  /* 0x000000090000780c */ /* 0x000fe20003f04270 */
[--C-:B------:R-:W-:Y:S01]  /*c8f0*/  IMAD.X R7, R7, 0x1, R9.reuse, P4 ;  /* 0x0000000107077824 */ /* 0x100fe200020e0609 */
[----:B------:R-:W-:Y:S01]  /*c900*/  F2FP.F16.F32.PACK_AB R122, RZ, R122 ;  /* 0x0000007aff7a723e */ /* 0x000fe200000000ff */
[-C--:B------:R-:W-:Y:S01]  /*c910*/  FMUL R129, R129, R216.reuse ;  /* 0x000000d881817220 */ /* 0x080fe20000400000 */
[----:B------:R-:W-:Y:S01]  /*c920*/  ISETP.GT.AND P4, PT, R3, RZ, P0 ;  /* 0x000000ff0300720c */ /* 0x000fe20000784270 */
[--C-:B0-----:R-:W-:Y:S01]  /*c930*/  @P2 IMAD.MOV.U32 R5, RZ, RZ, R9.reuse ;  /* 0x000000ffff052224 */ /* 0x101fe200078e0009 */
[----:B------:R-:W-:Y:S01]  /*c940*/  F2FP.F16.F32.PACK_AB R123, RZ, R123 ;  /* 0x0000007bff7b723e */ /* 0x000fe200000000ff */
[----:B------:R-:W-:Y:S01]  /*c950*/  FMUL R130, R130, R216 ;  /* 0x000000d882827220 */ /* 0x000fe20000400000 */
[----:B------:R-:W-:Y:S01]  /*c960*/  F2FP.F16.F32.PACK_AB R124, RZ, R124 ;  /* 0x0000007cff7c723e */ /* 0x000fe200000000ff */
[-C--:B------:R-:W-:Y:S01]  /*c970*/  FMUL R131, R131, R216.reuse ;  /* 0x000000d883837220 */ /* 0x080fe20000400000 */
[----:B------:R0:W-:Y:S01]  /*c980*/  @P2 STG.E.U16 desc[UR36][R4.64+0x2], R10 ;  /* 0x0000020a04002986 */ /* 0x0001e2000c101524 */
[----:B------:R-:W-:Y:S01]  /*c990*/  ISETP.GT.AND P2, PT, R0, 0x8, PT ;  /* 0x000000080000780c */ /* 0x000fe20003f44270 */
[-C--:B------:R-:W-:Y:S01]  /*c9a0*/  FMUL R132, R132, R216.reuse ;  /* 0x000000d884847220 */ /* 0x080fe20000400000 */
[----:B------:R-:W-:Y:S01]  /*c9b0*/  F2FP.F16.F32.PACK_AB R125, RZ, R125 ;  /* 0x0000007dff7d723e */ /* 0x000fe200000000ff */
[----:B------:R-:W-:Y:S01]  /*c9c0*/  @P1 STG.E.U16 desc[UR36][R6.64], R122 ;  /* 0x0000007a06001986 */ /* 0x000fe2000c101524 */
[----:B------:R-:W-:Y:S01]  /*c9d0*/  ISETP.GT.AND P5, PT, R3, RZ, P2 ;  /* 0x000000ff0300720c */ /* 0x000fe200017a4270 */
[-C--:B------:R-:W-:Y:S01]  /*c9e0*/  FMUL R133, R133, R216.reuse ;  /* 0x000000d885857220 */ /* 0x080fe20000400000 */
[----:B------:R-:W-:Y:S01]  /*c9f0*/  ISETP.GT.AND P2, PT, R3, 0x8, P2 ;  /* 0x000000080300780c */ /* 0x000fe20001744270 */
[-C--:B------:R-:W-:Y:S01]  /*ca00*/  FMUL R134, R134, R216.reuse ;  /* 0x000000d886867220 */ /* 0x080fe20000400000 */
[----:B------:R-:W-:Y:S01]  /*ca10*/  ISETP.GT.AND P1, PT, R0, 0x10, PT ;  /* 0x000000100000780c */ /* 0x000fe20003f24270 */
[----:B------:R-:W-:Y:S01]  /*ca20*/  FMUL R135, R135, R216 ;  /* 0x000000d887877220 */ /* 0x000fe20000400000 */
[----:B------:R-:W-:Y:S01]  /*ca30*/  F2FP.F16.F32.PACK_AB R126, RZ, R126 ;  /* 0x0000007eff7e723e */ /* 0x000fe200000000ff */
[----:B0-----:R-:W-:Y:S01]  /*ca40*/  @P3 IMAD.MOV.U32 R4, RZ, RZ, R6 ;  /* 0x000000ffff043224 */ /* 0x001fe200078e0006 */
[----:B------:R-:W-:Y:S01]  /*ca50*/  @P3 MOV R5, R7 ;  /* 0x0000000700053202 */ /* 0x000fe20000000f00 */
[-C--:B------:R-:W-:Y:S01]  /*ca60*/  FMUL R136, R136, R216.reuse ;  /* 0x000000d888887220 */ /* 0x080fe20000400000 */
[----:B------:R-:W-:Y:S01]  /*ca70*/  F2FP.F16.F32.PACK_AB R127, RZ, R127 ;  /* 0x0000007fff7f723e */ /* 0x000fe200000000ff */
[----:B------:R-:W-:Y:S01]  /*ca80*/  FMUL R137, R137, R216 ;  /* 0x000000d889897220 */ /* 0x000fe20000400000 */
[----:B------:R-:W-:Y:S01]  /*ca90*/  F2FP.F16.F32.PACK_AB R128, RZ, R128 ;  /* 0x00000080ff80723e */ /* 0x000fe200000000ff */
[----:B------:R0:W-:Y:S01]  /*caa0*/  @P3 STG.E.U16 desc[UR36][R4.64+0x2], R123 ;  /* 0x0000027b04003986 */ /* 0x0001e2000c101524 */
[----:B------:R-:W-:Y:S01]  /*cab0*/  ISETP.GT.AND P3, PT, R3, 0x8, P0 ;  /* 0x000000080300780c */ /* 0x000fe20000764270 */
[-C--:B------:R-:W-:Y:S01]  /*cac0*/  FMUL R138, R138, R216.reuse ;  /* 0x000000d88a8a7220 */ /* 0x080fe20000400000 */
[----:B------:R-:W-:Y:S01]  /*cad0*/  ISETP.GT.AND P0, PT, R0, 0x11, PT ;  /* 0x000000110000780c */ /* 0x000fe20003f04270 */
[-C--:B------:R-:W-:Y:S01]  /*cae0*/  FMUL R139, R139, R216.reuse ;  /* 0x000000d88b8b7220 */ /* 0x080fe20000400000 */
[----:B------:R-:W-:Y:S01]  /*caf0*/  F2FP.F16.F32.PACK_AB R129, RZ, R129 ;  /* 0x00000081ff81723e */ /* 0x000fe200000000ff */
[----:B------:R-:W-:Y:S01]  /*cb00*/  FMUL R140, R140, R216 ;  /* 0x000000d88c8c7220 */ /* 0x000fe20000400000 */
[----:B------:R-:W-:Y:S01]  /*cb10*/  F2FP.F16.F32.PACK_AB R130, RZ, R130 ;  /* 0x00000082ff82723e */ /* 0x000fe200000000ff */
[-C--:B------:R-:W-:Y:S01]  /*cb20*/  FMUL R141, R141, R216.reuse ;  /* 0x000000d88d8d7220 */ /* 0x080fe20000400000 */
[----:B------:R-:W-:Y:S01]  /*cb30*/  F2FP.F16.F32.PACK_AB R131, RZ, R131 ;  /* 0x00000083ff83723e */ /* 0x000fe200000000ff */
[----:B------:R-:W-:Y:S01]  /*cb40*/  FMUL R142, R142, R216 ;  /* 0x000000d88e8e7220 */ /* 0x000fe20000400000 */
[----:B------:R-:W-:Y:S01]  /*cb50*/  F2FP.F16.F32.PACK_AB R132, RZ, R132 ;  /* 0x00000084ff84723e */ /* 0x000fe200000000ff */
[--C-:B0-----:R-:W-:Y:S01]  /*cb60*/  @P5 IMAD.MOV.U32 R4, RZ, RZ, R8.reuse ;  /* 0x000000ffff045224 */ /* 0x101fe200078e0008 */
[----:B------:R-:W-:Y:S01]  /*cb70*/  F2FP.F16.F32.PACK_AB R133, RZ, R133 ;  /* 0x00000085ff85723e */ /* 0x000fe200000000ff */
[--C-:B------:R-:W-:Y:S01]  /*cb80*/  @P5 IMAD.MOV.U32 R5, RZ, RZ, R9.reuse ;  /* 0x000000ffff055224 */ /* 0x100fe200078e0009 */
[----:B------:R-:W-:Y:S01]  /*cb90*/  F2FP.F16.F32.PACK_AB R134, RZ, R134 ;  /* 0x00000086ff86723e */ /* 0x000fe200000000ff */
[-C--:B------:R-:W-:Y:S01]  /*cba0*/  FMUL R143, R143, R216.reuse ;  /* 0x000000d88f8f7220 */ /* 0x080fe20000400000 */
[----:B------:R-:W-:Y:S01]  /*cbb0*/  F2FP.F16.F32.PACK_AB R135, RZ, R135 ;  /* 0x00000087ff87723e */ /* 0x000fe200000000ff */
[-C--:B------:R-:W-:Y:S01]  /*cbc0*/  FMUL R144, R144, R216.reuse ;  /* 0x000000d890907220 */ /* 0x080fe20000400000 */
[----:B------:R0:W-:Y:S01]  /*cbd0*/  @P5 STG.E.U16 desc[UR36][R4.64+0x10], R124 ;  /* 0x0000107c04005986 */ /* 0x0001e2000c101524 */
[----:B------:R-:W-:Y:S01]  /*cbe0*/  ISETP.GT.AND P5, PT, R3, RZ, P1 ;  /* 0x000000ff0300720c */ /* 0x000fe20000fa4270 */
[-C--:B------:R-:W-:Y:S01]  /*cbf0*/  FMUL R145, R145, R216.reuse ;  /* 0x000000d891917220 */ /* 0x080fe20000400000 */
[----:B------:R-:W-:Y:S01]  /*cc00*/  ISETP.GT.AND P1, PT, R3, 0x8, P1 ;  /* 0x000000080300780c */ /* 0x000fe20000f24270 */
[----:B------:R-:W-:Y:S01]  /*cc10*/  FMUL R146, R146, R216 ;  /* 0x000000d892927220 */ /* 0x000fe20000400000 */
[----:B------:R-:W-:Y:S01]  /*cc20*/  F2FP.F16.F32.PACK_AB R136, RZ, R136 ;  /* 0x00000088ff88723e */ /* 0x000fe200000000ff */
[-C--:B------:R-:W-:Y:S01]  /*cc30*/  FMUL R147, R147, R216.reuse ;  /* 0x000000d893937220 */ /* 0x080fe20000400000 */
[----:B------:R-:W-:Y:S01]  /*cc40*/  F2FP.F16.F32.PACK_AB R137, RZ, R137 ;  /* 0x00000089ff89723e */ /* 0x000fe200000000ff */
[----:B------:R-:W-:Y:S01]  /*cc50*/  FMUL R148, R148, R216 ;  /* 0x000000d894947220 */ /* 0x000fe20000400000 */
[----:B------:R-:W-:Y:S01]  /*cc60*/  F2FP.F16.F32.PACK_AB R138, RZ, R138 ;  /* 0x0000008aff8a723e */ /* 0x000fe200000000ff */
[----:B------:R-:W-:Y:S01]  /*cc70*/  FMUL R149, R149, R216 ;  /* 0x000000d895957220 */ /* 0x000fe20000400000 */
[----:B------:R-:W-:Y:S01]  /*cc80*/  F2FP.F16.F32.PACK_AB R139, RZ, R139 ;  /* 0x0000008bff8b723e */ /* 0x000fe200000000ff */
[----:B0-----:R-:W-:Y:S01]  /*cc90*/  @P4 IMAD.MOV.U32 R4, RZ, RZ, R8 ;  /* 0x000000ffff044224 */ /* 0x001fe200078e0008 */
[----:B------:R-:W-:Y:S01]  /*cca0*/  F2FP.F16.F32.PACK_AB R140, RZ, R140 ;  /* 0x0000008cff8c723e */ /* 0x000fe200000000ff */
[----:B------:R-:W-:Y:S01]  /*ccb0*/  @P4 IMAD.MOV.U32 R5, RZ, RZ, R9 ;  /* 0x000000ffff054224 */ /* 0x000fe200078e0009 */
[----:B------:R-:W-:Y:S01]  /*ccc0*/  F2FP.F16.F32.PACK_AB R141, RZ, R141 ;  /* 0x0000008dff8d723e */ /* 0x000fe200000000ff */
[----:B------:R-:W-:Y:S01]  /*ccd0*/  FMUL R150, R150, R216 ;  /* 0x000000d896967220 */ /* 0x000fe20000400000 */
[----:B------:R-:W-:Y:S01]  /*cce0*/  F2FP.F16.F32.PACK_AB R142, RZ, R142 ;  /* 0x0000008eff8e723e */ /* 0x000fe200000000ff */
[-C--:B------:R-:W-:Y:S01]  /*ccf0*/  FMUL R151, R151, R216.reuse ;  /* 0x000000d897977220 */ /* 0x080fe20000400000 */
[----:B------:R0:W-:Y:S01]  /*cd00*/  @P4 STG.E.U16 desc[UR36][R4.64+0x12], R125 ;  /* 0x0000127d04004986 */ /* 0x0001e2000c101524 */
[----:B------:R-:W-:Y:S01]  /*cd10*/  ISETP.GT.AND P4, PT, R3, RZ, P0 ;  /* 0x000000ff0300720c */ /* 0x000fe20000784270 */
        /* <DEDUP_REMOVED lines=10> */
[--C-:B0-----:R-:W-:Y:S01]  /*cdc0*/  @P2 IMAD.MOV.U32 R5, RZ, RZ, R7.reuse ;  /* 0x000000ffff052224 */ /* 0x101fe200078e0007 */
[----:B------:R-:W-:Y:S01]  /*cdd0*/  @P2 MOV R4, R6 ;  /* 0x0000000600042202 */ /* 0x000fe20000000f00 */
[----:B------:R-:W-:Y:S01]  /*cde0*/  FMUL R157, R157, R216 ;  /* 0x000000d89d9d7220 */ /* 0x000fe20000400000 */
[----:B------:R-:W-:Y:S01]  /*cdf0*/  F2FP.F16.F32.PACK_AB R148, RZ, R148 ;  /* 0x00000094ff94723e */ /* 0x000fe200000000ff */
[-C--:B------:R-:W-:Y:S01]  /*ce00*/  FMUL R158, R158, R216.reuse ;  /* 0x000000d89e9e7220 */ /* 0x080fe20000400000 */
[----:B------:R-:W-:Y:S01]  /*ce10*/  F2FP.F16.F32.PACK_AB R149, RZ, R149 ;  /* 0x00000095ff95723e */ /* 0x000fe200000000ff */
[----:B------:R0:W-:Y:S01]  /*ce20*/  @P2 STG.E.U16 desc[UR36][R4.64+0x10], R126 ;  /* 0x0000107e04002986 */ /* 0x0001e2000c101524 */
[----:B------:R-:W-:Y:S01]  /*ce30*/  ISETP.GT.AND P2, PT, R0, 0x18, PT ;  /* 0x000000180000780c */ /* 0x000fe20003f44270 */
[----:B------:R-:W-:Y:S01]  /*ce40*/  FMUL R159, R159, R216 ;  /* 0x000000d89f9f7220 */ /* 0x000fe20000400000 */
[----:B------:R-:W-:Y:S01]  /*ce50*/  F2FP.F16.F32.PACK_AB R150, RZ, R150 ;  /* 0x00000096ff96723e */ /* 0x000fe200000000ff */
        /* <DEDUP_REMOVED lines=8> */
[----:B0-----:R-:W-:Y:S01]  /*cee0*/  @P3 IMAD.MOV.U32 R4, RZ, RZ, R6 ;  /* 0x000000ffff043224 */ /* 0x001fe200078e0006 */
[----:B------:R-:W-:Y:S01]  /*cef0*/  F2FP.F16.F32.PACK_AB R155, RZ, R155 ;  /* 0x0000009bff9b723e */ /* 0x000fe200000000ff */
[----:B------:R-:W-:Y:S01]  /*cf00*/  @P3 IMAD.MOV.U32 R5, RZ, RZ, R7 ;  /* 0x000000ffff053224 */ /* 0x000fe200078e0007 */
[----:B------:R-:W-:Y:S01]  /*cf10*/  F2FP.F16.F32.PACK_AB R156, RZ, R156 ;  /* 0x0000009cff9c723e */ /* 0x000fe200000000ff */
[-C--:B------:R-:W-:Y:S01]  /*cf20*/  FMUL R164, R164, R216.reuse ;  /* 0x000000d8a4a47220 */ /* 0x080fe20000400000 */
[----:B------:R-:W-:Y:S01]  /*cf30*/  F2FP.F16.F32.PACK_AB R157, RZ, R157 ;  /* 0x0000009dff9d723e */ /* 0x000fe200000000ff */
[-C--:B------:R-:W-:Y:S01]  /*cf40*/  FMUL R165, R165, R216.reuse ;  /* 0x000000d8a5a57220 */ /* 0x080fe20000400000 */
[----:B------:R0:W-:Y:S01]  /*cf50*/  @P3 STG.E.U16 desc[UR36][R4.64+0x12], R127 ;  /* 0x0000127f04003986 */ /* 0x0001e2000c101524 */
[----:B------:R-:W-:Y:S01]  /*cf60*/  ISETP.GT.AND P3, PT, R3, 0x8, P0 ;  /* 0x000000080300780c */ /* 0x000fe20000764270 */
[-C--:B------:R-:W-:Y:S01]  /*cf70*/  FMUL R166, R166, R216.reuse ;  /* 0x000000d8a6a67220 */ /* 0x080fe20000400000 */
        /* <DEDUP_REMOVED lines=16> */
[----:B------:R-:W-:Y:S01]  /*d080*/  ISETP.GT.AND P5, PT, R3, RZ, P2 ;  /* 0x000000ff0300720c */ /* 0x000fe200017a4270 */
        /* <DEDUP_REMOVED lines=31> */
[--C-:B------:R-:W-:Y:S01]  /*d280*/  @P1 IMAD.MOV.U32 R5, RZ, RZ, R7.reuse ;  /* 0x000000ffff051224 */ /* 0x100fe200078e0007 */
        /* <DEDUP_REMOVED lines=17> */
[----:B------:R-:W-:Y:S01]  /*d3a0*/  @P3 MOV R4, R6 ;  /* 0x0000000600043202 */ /* 0x000fe20000000f00 */
[----:B------:R-:W-:Y:S01]  /*d3b0*/  FMUL R192, R192, R216 ;  /* 0x000000d8c0c07220 */ /* 0x000fe20000400000 */
[----:B------:R-:W-:Y:S01]  /*d3c0*/  F2FP.F16.F32.PACK_AB R184, RZ, R184 ;  /* 0x000000b8ffb8723e */ /* 0x000fe200000000ff */
[-C--:B------:R-:W-:Y:S01]  /*d3d0*/  FMUL R193, R193, R216.reuse ;  /* 0x000000d8c1c17220 */ /* 0x080fe20000400000 */
[----:B------:R-:W-:Y:S01]  /*d3e0*/  F2FP.F16.F32.PACK_AB R185, RZ, R185 ;  /* 0x000000b9ffb9723e */ /* 0x000fe200000000ff */
        /* <DEDUP_REMOVED lines=88> */
[----:B------:R-:W-:Y:S01]  /*d970*/  @P5 MOV R4, R8 ;  /* 0x0000000800045202 */ /* 0x000fe20000000f00 */
[-C--:B------:R-:W-:Y:S01]  /*d980*/  FMUL R35, R35, R216.reuse ;  /* 0x000000d823237220 */ /* 0x080fe20000400000 */
[----:B------:R-:W-:Y:S01]  /*d990*/  F2FP.F16.F32.PACK_AB R27, RZ, R27 ;  /* 0x0000001bff1b723e */ /* 0x000fe200000000ff */
[----:B------:R-:W-:Y:S01]  /*d9a0*/  FMUL R36, R36, R216 ;  /* 0x000000d824247220 */ /* 0x000fe20000400000 */
[----:B------:R-:W-:Y:S01]  /*d9b0*/  F2FP.F16.F32.PACK_AB R28, RZ, R28 ;  /* 0x0000001cff1c723e */ /* 0x000fe200000000ff */
        /* <DEDUP_REMOVED lines=220> */
[----:B------:R-:W-:-:S02]  /*e780*/  F2FP.F16.F32.PACK_AB R112, RZ, R112 ;  /* 0x00000070ff70723e */ /* 0x000fc400000000ff */
[----:B------:R-:W-:Y:S01]  /*e790*/  F2FP.F16.F32.PACK_AB R113, RZ, R113 ;  /* 0x00000071ff71723e */ /* 0x000fe200000000ff */
[----:B------:R0:W-:Y:S01]  /*e7a0*/  @P5 STG.E.U16 desc[UR36][R4.64+0x70], R148 ;  /* 0x0000709404005986 */ /* 0x0001e2000c101524 */
[----:B------:R-:W-:Y:S02]  /*e7b0*/  ISETP.GT.AND P5, PT, R3, RZ, P2 ;  /* 0x000000ff0300720c */ /* 0x000fe400017a4270 */
[----:B------:R-:W-:Y:S02]  /*e7c0*/  F2FP.F16.F32.PACK_AB R114, RZ, R114 ;  /* 0x00000072ff72723e */ /* 0x000fe400000000ff */
[----:B------:R-:W-:Y:S02]  /*e7d0*/  F2FP.F16.F32.PACK_AB R115, RZ, R115 ;  /* 0x00000073ff73723e */ /* 0x000fe400000000ff */
[----:B------:R-:W-:Y:S02]  /*e7e0*/  F2FP.F16.F32.PACK_AB R116, RZ, R116 ;  /* 0x00000074ff74723e */ /* 0x000fe400000000ff */
[----:B------:R-:W-:-:S02]  /*e7f0*/  F2FP.F16.F32.PACK_AB R117, RZ, R117 ;  /* 0x00000075ff75723e */ /* 0x000fc400000000ff */
[----:B------:R-:W-:Y:S01]  /*e800*/  F2FP.F16.F32.PACK_AB R118, RZ, R118 ;  /* 0x00000076ff76723e */ /* 0x000fe200000000ff */
[----:B0-----:R-:W-:Y:S01]  /*e810*/  @P4 IMAD.MOV.U32 R4, RZ, RZ, R8 ;  /* 0x000000ffff044224 */ /* 0x001fe200078e0008 */
[----:B------:R-:W-:Y:S01]  /*e820*/  F2FP.F16.F32.PACK_AB R119, RZ, R119 ;  /* 0x00000077ff77723e */ /* 0x000fe200000000ff */
[----:B------:R-:W-:-:S05]  /*e830*/  @P4 IMAD.MOV.U32 R5, RZ, RZ, R9 ;  /* 0x000000ffff054224 */ /* 0x000fca00078e0009 */
[----:B------:R0:W-:Y:S01]  /*e840*/  @P4 STG.E.U16 desc[UR36][R4.64+0x72], R149 ;  /* 0x0000729504004986 */ /* 0x0001e2000c101524 */
[----:B------:R-:W-:Y:S01]  /*e850*/  ISETP.GT.AND P4, PT, R3, RZ, P0 ;  /* 0x000000ff0300720c */ /* 0x000fe20000784270 */
[----:B0-----:R-:W-:Y:S02]  /*e860*/  @P1 IMAD.MOV.U32 R4, RZ, RZ, R6 ;  /* 0x000000ffff041224 */ /* 0x001fe400078e0006 */
[----:B------:R-:W-:-:S05]  /*e870*/  @P1 IMAD.MOV.U32 R5, RZ, RZ, R7 ;  /* 0x000000ffff051224 */ /* 0x000fca00078e0007 */
[----:B------:R0:W-:Y:S01]  /*e880*/  @P1 STG.E.U16 desc[UR36][R4.64+0x70], R150 ;  /* 0x0000709604001986 */ /* 0x0001e2000c101524 */
[----:B------:R-:W-:Y:S02]  /*e890*/  ISETP.GT.AND P1, PT, R3, 0x8, P2 ;  /* 0x000000080300780c */ /* 0x000fe40001724270 */
[----:B------:R-:W-:Y:S02]  /*e8a0*/  ISETP.GT.AND P2, PT, R0, 0x48, PT ;  /* 0x000000480000780c */ /* 0x000fe40003f44270 */
[----:B0-----:R-:W-:Y:S01]  /*e8b0*/  @P3 MOV R4, R6 ;  /* 0x0000000600043202 */ /* 0x001fe20000000f00 */
[----:B------:R-:W-:-:S05]  /*e8c0*/  @P3 IMAD.MOV.U32 R5, RZ, RZ, R7 ;  /* 0x000000ffff053224 */ /* 0x000fca00078e0007 */
[----:B------:R0:W-:Y:S01]  /*e8d0*/  @P3 STG.E.U16 desc[UR36][R4.64+0x72], R151 ;  /* 0x0000729704003986 */ /* 0x0001e2000c101524 */
[----:B------:R-:W-:Y:S02]  /*e8e0*/  ISETP.GT.AND P3, PT, R3, 0x8, P0 ;  /* 0x000000080300780c */ /* 0x000fe40000764270 */
[----:B------:R-:W-:Y:S01]  /*e8f0*/  ISETP.GT.AND P0, PT, R0, 0x49, PT ;  /* 0x000000490000780c */ /* 0x000fe20003f04270 */
[----:B0-----:R-:W-:Y:S02]  /*e900*/  @P5 IMAD.MOV.U32 R4, RZ, RZ, R8 ;  /* 0x000000ffff045224 */ /* 0x001fe400078e0008 */
[----:B------:R-:W-:-:S05]  /*e910*/  @P5 IMAD.MOV.U32 R5, RZ, RZ, R9 ;  /* 0x000000ffff055224 */ /* 0x000fca00078e0009 */
[----:B------:R0:W-:Y:S01]  /*e920*/  @P5 STG.E.U16 desc[UR36][R4.64+0x80], R152 ;  /* 0x0000809804005986 */ /* 0x0001e2000c101524 */
[----:B------:R-:W-:Y:S01]  /*e930*/  ISETP.GT.AND P5, PT, R3, RZ, P2 ;  /* 0x000000ff0300720c */ /* 0x000fe200017a4270 */
[----:B0-----:R-:W-:Y:S01]  /*e940*/  @P4 IMAD.MOV.U32 R4, RZ, RZ, R8 ;  /* 0x000000ffff044224 */ /* 0x001fe200078e0008 */
[----:B------:R-:W-:-:S05]  /*e950*/  @P4 MOV R5, R9 ;  /* 0x0000000900054202 */ /* 0x000fca0000000f00 */
[----:B------:R0:W-:Y:S01]  /*e960*/  @P4 STG.E.U16 desc[UR36][R4.64+0x82], R153 ;  /* 0x0000829904004986 */ /* 0x0001e2000c101524 */
[----:B------:R-:W-:Y:S01]  /*e970*/  ISETP.GT.AND P4, PT, R3, RZ, P0 ;  /* 0x000000ff0300720c */ /* 0x000fe20000784270 */
[----:B0-----:R-:W-:Y:S02]  /*e980*/  @P1 IMAD.MOV.U32 R4, RZ, RZ, R6 ;  /* 0x000000ffff041224 */ /* 0x001fe400078e0006 */
[----:B------:R-:W-:-:S05]  /*e990*/  @P1 IMAD.MOV.U32 R5, RZ, RZ, R7 ;  /* 0x000000ffff051224 */ /* 0x000fca00078e0007 */
[----:B------:R0:W-:Y:S01]  /*e9a0*/  @P1 STG.E.U16 desc[UR36][R4.64+0x80], R154 ;  /* 0x0000809a04001986 */ /* 0x0001e2000c101524 */
[----:B------:R-:W-:Y:S02]  /*e9b0*/  ISETP.GT.AND P1, PT, R3, 0x8, P2 ;  /* 0x000000080300780c */ /* 0x000fe40001724270 */
[----:B------:R-:W-:Y:S01]  /*e9c0*/  ISETP.GT.AND P2, PT, R0, 0x50, PT ;  /* 0x000000500000780c */ /* 0x000fe20003f44270 */
        /* <DEDUP_REMOVED lines=8> */
[----:B------:R-:W-:Y:S01]  /*ea50*/  ISETP.GT.AND P5, PT, R3, RZ, P2 ;  /* 0x000000ff0300720c */ /* 0x000fe200017a4270 */
[----:B0-----:R-:W-:Y:S02]  /*ea60*/  @P4 IMAD.MOV.U32 R4, RZ, RZ, R8 ;  /* 0x000000ffff044224 */ /* 0x001fe400078e0008 */
[----:B------:R-:W-:-:S05]  /*ea70*/  @P4 IMAD.MOV.U32 R5, RZ, RZ, R9 ;  /* 0x000000ffff054224 */ /* 0x000fca00078e0009 */
[----:B------:R0:W-:Y:S01]  /*ea80*/  @P4 STG.E.U16 desc[UR36][R4.64+0x92], R157 ;  /* 0x0000929d04004986 */ /* 0x0001e2000c101524 */
[----:B------:R-:W-:Y:S01]  /*ea90*/  ISETP.GT.AND P4, PT, R3, RZ, P0 ;  /* 0x000000ff0300720c */ /* 0x000fe20000784270 */
[----:B0-----:R-:W-:Y:S01]  /*eaa0*/  @P1 IMAD.MOV.U32 R4, RZ, RZ, R6 ;  /* 0x000000ffff041224 */ /* 0x001fe200078e0006 */
[----:B------:R-:W-:-:S05]  /*eab0*/  @P1 MOV R5, R7 ;  /* 0x0000000700051202 */ /* 0x000fca0000000f00 */
[----:B------:R0:W-:Y:S01]  /*eac0*/  @P1 STG.E.U16 desc[UR36][R4.64+0x90], R158 ;  /* 0x0000909e04001986 */ /* 0x0001e2000c101524 */
[----:B------:R-:W-:Y:S02]  /*ead0*/  ISETP.GT.AND P1, PT, R3, 0x8, P2 ;  /* 0x000000080300780c */ /* 0x000fe40001724270 */
[----:B------:R-:W-:Y:S01]  /*eae0*/  ISETP.GT.AND P2, PT, R0, 0x58, PT ;  /* 0x000000580000780c */ /* 0x000fe20003f44270 */
        /* <DEDUP_REMOVED lines=8> */
[----:B------:R-:W-:Y:S02]  /*eb70*/  ISETP.GT.AND P5, PT, R3, RZ, P2 ;  /* 0x000000ff0300720c */ /* 0x000fe400017a4270 */
[----:B0-----:R-:W-:Y:S01]  /*eb80*/  @P4 MOV R4, R8 ;  /* 0x0000000800044202 */ /* 0x001fe20000000f00 */
[----:B------:R-:W-:-:S05]  /*eb90*/  @P4 IMAD.MOV.U32 R5, RZ, RZ, R9 ;  /* 0x000000ffff054224 */ /* 0x000fca00078e0009 */
[----:B------:R0:W-:Y:S01]  /*eba0*/  @P4 STG.E.U16 desc[UR36][R4.64+0xa2], R161 ;  /* 0x0000a2a104004986 */ /* 0x0001e2000c101524 */
[----:B------:R-:W-:Y:S01]  /*ebb0*/  ISETP.GT.AND P4, PT, R3, RZ, P0 ;  /* 0x000000ff0300720c */ /* 0x000fe20000784270 */
[----:B0-----:R-:W-:Y:S02]  /*ebc0*/  @P1 IMAD.MOV.U32 R4, RZ, RZ, R6 ;  /* 0x000000ffff041224 */ /* 0x001fe400078e0006 */
[----:B------:R-:W-:-:S05]  /*ebd0*/  @P1 IMAD.MOV.U32 R5, RZ, RZ, R7 ;  /* 0x000000ffff051224 */ /* 0x000fca00078e0007 */
[----:B------:R0:W-:Y:S01]  /*ebe0*/  @P1 STG.E.U16 desc[UR36][R4.64+0xa0], R162 ;  /* 0x0000a0a204001986 */ /* 0x0001e2000c101524 */
[----:B------:R-:W-:Y:S02]  /*ebf0*/  ISETP.GT.AND P1, PT, R3, 0x8, P2 ;  /* 0x000000080300780c */ /* 0x000fe40001724270 */
[----:B------:R-:W-:Y:S01]  /*ec00*/  ISETP.GT.AND P2, PT, R0, 0x60, PT ;  /* 0x000000600000780c */ /* 0x000fe20003f44270 */
        /* <DEDUP_REMOVED lines=8> */
[----:B------:R-:W-:Y:S01]  /*ec90*/  ISETP.GT.AND P5, PT, R3, RZ, P2 ;  /* 0x000000ff0300720c */ /* 0x000fe200017a4270 */
[----:B0-----:R-:W-:Y:S02]  /*eca0*/  @P4 IMAD.MOV.U32 R4, RZ, RZ, R8 ;  /* 0x000000ffff044224 */ /* 0x001fe400078e0008 */
[----:B------:R-:W-:-:S05]  /*ecb0*/  @P4 IMAD.MOV.U32 R5, RZ, RZ, R9 ;  /* 0x000000ffff054224 */ /* 0x000fca00078e0009 */
[----:B------:R0:W-:Y:S01]  /*ecc0*/  @P4 STG.E.U16 desc[UR36][R4.64+0xb2], R165 ;  /* 0x0000b2a504004986 */ /* 0x0001e2000c101524 */
[----:B------:R-:W-:Y:S02]  /*ecd0*/  ISETP.GT.AND P4, PT, R3, RZ, P0 ;  /* 0x000000ff0300720c */ /* 0x000fe40000784270 */
        /* <DEDUP_REMOVED lines=13> */
[----:B------:R-:W-:Y:S01]  /*edb0*/  ISETP.GT.AND P5, PT, R3, RZ, P2 ;  /* 0x000000ff0300720c */ /* 0x000fe200017a4270 */
[----:B0-----:R-:W-:Y:S02]  /*edc0*/  @P4 IMAD.MOV.U32 R4, RZ, RZ, R8 ;  /* 0x000000ffff044224 */ /* 0x001fe400078e0008 */
        /* <DEDUP_REMOVED lines=160> */
[C---:B------:R-:W-:Y:S02]  /*f7d0*/  ISETP.GT.AND P5, PT, R3.reuse, RZ, P2 ;  /* 0x000000ff0300720c */ /* 0x040fe400017a4270 */
[----:B------:R-:W-:Y:S01]  /*f7e0*/  ISETP.GT.AND P2, PT, R3, 0x8, P2 ;  /* 0x000000080300780c */ /* 0x000fe20001744270 */
[----:B0-----:R-:W-:Y:S02]  /*f7f0*/  @P4 IMAD.MOV.U32 R4, RZ, RZ, R8 ;  /* 0x000000ffff044224 */ /* 0x001fe400078e0008 */
[----:B------:R-:W-:-:S05]  /*f800*/  @P4 IMAD.MOV.U32 R5, RZ, RZ, R9 ;  /* 0x000000ffff054224 */ /* 0x000fca00078e0009 */
[----:B------:R0:W-:Y:S01]  /*f810*/  @P4 STG.E.U16 desc[UR36][R4.64+0x152], R205 ;  /* 0x000152cd04004986 */ /* 0x0001e2000c101524 */
[C---:B------:R-:W-:Y:S02]  /*f820*/  ISETP.GT.AND P4, PT, R3.reuse, RZ, P0 ;  /* 0x000000ff0300720c */ /* 0x040fe40000784270 */
[----:B------:R-:W-:Y:S02]  /*f830*/  ISETP.GT.AND P0, PT, R3, 0x8, P0 ;  /* 0x000000080300780c */ /* 0x000fe40000704270 */
[----:B0-----:R-:W-:Y:S01]  /*f840*/  @P1 MOV R4, R6 ;  /* 0x0000000600041202 */ /* 0x001fe20000000f00 */
[----:B------:R-:W-:-:S05]  /*f850*/  @P1 IMAD.MOV.U32 R5, RZ, RZ, R7 ;  /* 0x000000ffff051224 */ /* 0x000fca00078e0007 */
[----:B------:R0:W-:Y:S01]  /*f860*/  @P1 STG.E.U16 desc[UR36][R4.64+0x150], R206 ;  /* 0x000150ce04001986 */ /* 0x0001e2000c101524 */
[----:B------:R-:W-:Y:S01]  /*f870*/  ISETP.GT.AND P1, PT, R0, 0xb9, PT ;  /* 0x000000b90000780c */ /* 0x000fe20003f24270 */
[----:B0-----:R-:W-:Y:S02]  /*f880*/  @P3 IMAD.MOV.U32 R4, RZ, RZ, R6 ;  /* 0x000000ffff043224 */ /* 0x001fe400078e0006 */
[----:B------:R-:W-:-:S05]  /*f890*/  @P3 IMAD.MOV.U32 R5, RZ, RZ, R7 ;  /* 0x000000ffff053224 */ /* 0x000fca00078e0007 */
[----:B------:R0:W-:Y:S01]  /*f8a0*/  @P3 STG.E.U16 desc[UR36][R4.64+0x152], R207 ;  /* 0x000152cf04003986 */ /* 0x0001e2000c101524 */
[----:B------:R-:W-:Y:S01]  /*f8b0*/  ISETP.GT.AND P3, PT, R0, 0xb8, PT ;  /* 0x000000b80000780c */ /* 0x000fe20003f64270 */
[----:B0-----:R-:W-:Y:S01]  /*f8c0*/  @P5 IMAD.MOV.U32 R4, RZ, RZ, R8 ;  /* 0x000000ffff045224 */ /* 0x001fe200078e0008 */
[----:B------:R-:W-:-:S05]  /*f8d0*/  @P5 MOV R5, R9 ;  /* 0x0000000900055202 */ /* 0x000fca0000000f00 */
[----:B------:R0:W-:Y:S01]  /*f8e0*/  @P5 STG.E.U16 desc[UR36][R4.64+0x160], R208 ;  /* 0x000160d004005986 */ /* 0x0001e2000c101524 */
[C---:B------:R-:W-:Y:S02]  /*f8f0*/  ISETP.GT.AND P5, PT, R3.reuse, RZ, P1 ;  /* 0x000000ff0300720c */ /* 0x040fe40000fa4270 */
[----:B------:R-:W-:Y:S01]  /*f900*/  ISETP.GT.AND P1, PT, R3, 0x8, P1 ;  /* 0x000000080300780c */ /* 0x000fe20000f24270 */
        /* <DEDUP_REMOVED lines=8> */
[----:B------:R-:W-:Y:S02]  /*f990*/  ISETP.GT.AND P2, PT, R0, 0xc0, PT ;  /* 0x000000c00000780c */ /* 0x000fe40003f44270 */
[----:B0-----:R-:W-:Y:S01]  /*f9a0*/  @P0 MOV R4, R6 ;  /* 0x0000000600040202 */ /* 0x001fe20000000f00 */
[----:B------:R-:W-:-:S05]  /*f9b0*/  @P0 IMAD.MOV.U32 R5, RZ, RZ, R7 ;  /* 0x000000ffff050224 */ /* 0x000fca00078e0007 */
[----:B------:R0:W-:Y:S01]  /*f9c0*/  @P0 STG.E.U16 desc[UR36][R4.64+0x162], R211 ;  /* 0x000162d304000986 */ /* 0x0001e2000c101524 */
[----:B------:R-:W-:Y:S01]  /*f9d0*/  ISETP.GT.AND P0, PT, R0, 0xc1, PT ;  /* 0x000000c10000780c */ /* 0x000fe20003f04270 */
[----:B0-----:R-:W-:Y:S02]  /*f9e0*/  @P4 IMAD.MOV.U32 R4, RZ, RZ, R8 ;  /* 0x000000ffff044224 */ /* 0x001fe400078e0008 */
[----:B------:R-:W-:-:S05]  /*f9f0*/  @P4 IMAD.MOV.U32 R5, RZ, RZ, R9 ;  /* 0x000000ffff054224 */ /* 0x000fca00078e0009 */
[----:B------:R0:W-:Y:S01]  /*fa00*/  @P4 STG.E.U16 desc[UR36][R4.64+0x170], R212 ;  /* 0x000170d404004986 */ /* 0x0001e2000c101524 */
[C---:B------:R-:W-:Y:S02]  /*fa10*/  ISETP.GT.AND P4, PT, R3.reuse, RZ, P2 ;  /* 0x000000ff0300720c */ /* 0x040fe40001784270 */
[----:B------:R-:W-:Y:S01]  /*fa20*/  ISETP.GT.AND P2, PT, R3, 0x8, P2 ;  /* 0x000000080300780c */ /* 0x000fe20001744270 */
        /* <DEDUP_REMOVED lines=385> */
[----:B------:R-:W-:Y:S01]  /*11240*/  ISETP.GT.AND P1, PT, R0, 0x179, PT ;  /* 0x000001790000780c */ /* 0x000fe20003f24270 */
[----:B0-----:R-:W-:Y:S02]  /*11250*/  @P2 IMAD.MOV.U32 R4, RZ, RZ, R6 ;  /* 0x000000ffff042224 */ /* 0x001fe400078e0006 */
[----:B------:R-:W-:-:S05]  /*11260*/  @P2 IMAD.MOV.U32 R5, RZ, RZ, R7 ;  /* 0x000000ffff052224 */ /* 0x000fca00078e0007 */
[----:B------:R0:W-:Y:S01]  /*11270*/  @P2 STG.E.U16 desc[UR36][R4.64+0x2c2], R107 ;  /* 0x0002c26b04002986 */ /* 0x0001e2000c101524 */
        /* <DEDUP_REMOVED lines=32> */
[----:B------:R0:W-:Y:S02]  /*11480*/  @P3 STG.E.U16 desc[UR36][R4.64+0x2e0], R114 ;  /* 0x0002e07204003986 */ /* 0x0001e4000c101524 */
[----:B0-----:R-:W-:Y:S02]  /*11490*/  @P0 IMAD.MOV.U32 R4, RZ, RZ, R6 ;  /* 0x000000ffff040224 */ /* 0x001fe400078e0006 */
[----:B------:R-:W-:-:S05]  /*114a0*/  @P0 IMAD.MOV.U32 R5, RZ, RZ, R7 ;  /* 0x000000ffff050224 */ /* 0x000fca00078e0007 */
[----:B------:R0:W-:Y:S02]  /*114b0*/  @P0 STG.E.U16 desc[UR36][R4.64+0x2e2], R115 ;  /* 0x0002e27304000986 */ /* 0x0001e4000c101524 */
[----:B0-----:R-:W-:Y:S01]  /*114c0*/  @P5 IMAD.MOV.U32 R4, RZ, RZ, R8 ;  /* 0x000000ffff045224 */ /* 0x001fe200078e0008 */
[----:B------:R-:W-:-:S05]  /*114d0*/  @P5 MOV R5, R9 ;  /* 0x0000000900055202 */ /* 0x000fca0000000f00 */
[----:B------:R0:W-:Y:S04]  /*114e0*/  @P5 STG.E.U16 desc[UR36][R4.64+0x2f0], R116 ;  /* 0x0002f07404005986 */ /* 0x0001e8000c101524 */
[----:B------:R1:W-:Y:S01]  /*114f0*/  @P4 STG.E.U16 desc[UR36][R8.64+0x2f2], R117 ;  /* 0x0002f27508004986 */ /* 0x0003e2000c101524 */
[----:B0-----:R-:W-:Y:S02]  /*11500*/  @P2 IMAD.MOV.U32 R4, RZ, RZ, R6 ;  /* 0x000000ffff042224 */ /* 0x001fe400078e0006 */
[----:B------:R-:W-:-:S05]  /*11510*/  @P2 IMAD.MOV.U32 R5, RZ, RZ, R7 ;  /* 0x000000ffff052224 */ /* 0x000fca00078e0007 */
[----:B------:R1:W-:Y:S04]  /*11520*/  @P2 STG.E.U16 desc[UR36][R4.64+0x2f0], R118 ;  /* 0x0002f07604002986 */ /* 0x0003e8000c101524 */
[----:B------:R1:W-:Y:S02]  /*11530*/  @P1 STG.E.U16 desc[UR36][R6.64+0x2f2], R119 ;  /* 0x0002f27706001986 */ /* 0x0003e4000c101524 */
.L_x_416:
[----:B------:R-:W-:Y:S05]  /*11540*/  BSYNC B0 ;  /* 0x0000000000007941 */ /* 0x000fea0003800000 */
.L_x_34:
[----:B------:R-:W-:Y:S01]  /*11550*/  ULDC UR4, c[0x0][0xc] ;  /* 0x0000030000047ab9 */ /* 0x000fe20000000800 */
[----:B------:R-:W-:Y:S01]  /*11560*/  ULDC UR5, c[0x0][0x10] ;  /* 0x0000040000057ab9 */ /* 0x000fe20000000800 */
[----:B------:R-:W0:Y:S01]  /*11570*/  LDC R3, c[0x0][0x14] ;  /* 0x00000500ff037b82 */ /* 0x000e220000000800 */
[----:B------:R-:W-:Y:S01]  /*11580*/  UIMAD.WIDE.U32 UR4, UR4, UR5, URZ ;  /* 0x00000005040472a5 */ /* 0x000fe2000f8e003f */
[----:B------:R-:W-:Y:S01]  /*11590*/  IMAD.MOV.U32 R18, RZ, RZ, R22 ;  /* 0x000000ffff127224 */ /* 0x000fe200078e0016 */
[----:B-1----:R-:W-:-:S04]  /*115a0*/  PRMT R0, RZ, 0x7610, R0 ;  /* 0x00007610ff007816 */ /* 0x002fc80000000000 */
[----:B0-----:R-:W-:-:S04]  /*115b0*/  IMAD.WIDE.U32 R4, R3, UR4, R18 ;  /* 0x0000000403047c25 */ /* 0x001fc8000f8e0012 */
[----:B------:R-:W-:Y:S01]  /*115c0*/  IMAD R3, R3, UR5, RZ ;  /* 0x0000000503037c24 */ /* 0x000fe2000f8e02ff */
[----:B------:R-:W-:Y:S01]  /*115d0*/  ULDC.64 UR4, c[0x0][0x650] ;  /* 0x0001940000047ab9 */ /* 0x000fe20000000a00 */
[----:B------:R-:W-:Y:S01]  /*115e0*/  MOV R22, R4 ;  /* 0x0000000400167202 */ /* 0x000fe20000000f00 */
[----:B------:R-:W-:Y:S01]  /*115f0*/  IMAD.MOV.U32 R18, RZ, RZ, -0x1 ;  /* 0xffffffffff127424 */ /* 0x000fe200078e00ff */
[----:B------:R-:W-:Y:S01]  /*11600*/  ISETP.GE.U32.AND P0, PT, R4, UR4, PT ;  /* 0x0000000404007c0c */ /* 0x000fe2000bf06070 */
[----:B------:R-:W-:Y:S02]  /*11610*/  IMAD.IADD R19, R5, 0x1, R3 ;  /* 0x0000000105137824 */ /* 0x000fe400078e0203 */
[----:B------:R-:W-:-:S03]  /*11620*/  IMAD.MOV.U32 R3, RZ, RZ, -0x1 ;  /* 0xffffffffff037424 */ /* 0x000fc600078e00ff */
[----:B------:R-:W-:Y:S02]  /*11630*/  ISETP.GE.U32.AND.EX P0, PT, R19, UR5, PT, P0 ;  /* 0x0000000513007c0c */ /* 0x000fe4000bf06100 */
[----:B------:R0:W-:Y:S11]  /*11640*/  STL [R1+0x4], R3 ;  /* 0x0000040301007387 */ /* 0x0001f60000100800 */
[----:B0-----:R-:W-:Y:S05]  /*11650*/  @P0 BRA `(.L_x_417) ;  /* 0x0000000400740947 */ /* 0x001fea0003800000 */
[----:B--2---:R-:W0:Y:S01]  /*11660*/  S2R R12, SR_CTAID.X ;  /* 0x00000000000c7919 */ /* 0x004e220000002500 */
[----:B------:R-:W1:Y:S01]  /*11670*/  LDC.64 R10, c[0x0][0x628] ;  /* 0x00018a00ff0a7b82 */ /* 0x000e620000000a00 */
[----:B------:R-:W-:Y:S01]  /*11680*/  ULDC UR4, c[0x0][0x150] ;  /* 0x0000540000047ab9 */ /* 0x000fe20000000800 */
[----:B------:R-:W-:Y:S01]  /*11690*/  IMAD.MOV.U32 R8, RZ, RZ, R22 ;  /* 0x000000ffff087224 */ /* 0x000fe200078e0016 */
[----:B------:R-:W2:Y:S01]  /*116a0*/  S2R R20, SR_CTAID.Y ;  /* 0x0000000000147919 */ /* 0x000ea20000002600 */
[----:B------:R-:W-:-:S04]  /*116b0*/  IMAD.MOV.U32 R9, RZ, RZ, R19 ;  /* 0x000000ffff097224 */ /* 0x000fc800078e0013 */
[----:B------:R-:W2:Y:S08]  /*116c0*/  LDC R21, c[0x0][0x144] ;  /* 0x00005100ff157b82 */ /* 0x000eb00000000800 */
[----:B------:R-:W2:Y:S08]  /*116d0*/  LDC R0, c[0x0][0x630] ;  /* 0x00018c00ff007b82 */ /* 0x000eb00000000800 */
[----:B------:R-:W2:Y:S01]  /*116e0*/  LDC.64 R14, c[0x0][0x620] ;  /* 0x00018800ff0e7b82 */ /* 0x000ea20000000a00 */
[----:B-1----:R-:W-:-:S04]  /*116f0*/  ISETP.NE.U32.AND P0, PT, R10, RZ, PT ;  /* 0x000000ff0a00720c */ /* 0x002fc80003f05070 */
[----:B------:R-:W-:Y:S02]  /*11700*/  ISETP.NE.AND.EX P0, PT, R11, RZ, PT, P0 ;  /* 0x000000ff0b00720c */ /* 0x000fe40003f05300 */
[----:B0-----:R-:W-:-:S05]  /*11710*/  I2FP.F32.U32 R3, R12 ;  /* 0x0000000c00037245 */ /* 0x001fca0000201000 */
[----:B------:R-:W-:-:S04]  /*11720*/  FMUL R3, R3, UR4 ;  /* 0x0000000403037c20 */ /* 0x000fc80008400000 */
[----:B------:R0:W1:Y:S02]  /*11730*/  F2I.U32.TRUNC.NTZ R18, R3 ;  /* 0x0000000300127305 */ /* 0x000064000020f000 */
[----:B------:R-:W-:Y:S05]  /*11740*/  @!P0 BRA `(.L_x_418) ;  /* 0x0000000000288947 */ /* 0x000fea0003800000 */
[----:B0-----:R-:W0:Y:S02]  /*11750*/  LDC R3, c[0x0][0x634] ;  /* 0x00018d00ff037b82 */ /* 0x001e240000000800 */
[----:B0-----:R-:W-:-:S04]  /*11760*/  IADD3 R3, P0, R22, R3, RZ ;  /* 0x0000000316037210 */ /* 0x001fc80007f1e0ff */
[----:B------:R-:W-:-:S05]  /*11770*/  IADD3.X R13, RZ, R19, RZ, P0, !PT ;  /* 0x00000013ff0d7210 */ /* 0x000fca00007fe4ff */
[----:B------:R-:W-:-:S04]  /*11780*/  IMAD.WIDE.U32 R4, R13, R10, RZ ;  /* 0x0000000a0d047225 */ /* 0x000fc800078e00ff */
[----:B------:R-:W-:-:S04]  /*11790*/  IMAD.WIDE.U32 R6, P0, R3, R11, R4 ;  /* 0x0000000b03067225 */ /* 0x000fc80007800004 */
[----:B------:R-:W-:-:S04]  /*117a0*/  IMAD.WIDE.U32 R4, R3, R10, RZ ;  /* 0x0000000a03047225 */ /* 0x000fc800078e00ff */
[----:B------:R-:W-:Y:S01]  /*117b0*/  IMAD.X R9, RZ, RZ, RZ, P0 ;  /* 0x000000ffff097224 */ /* 0x000fe200000e06ff */
[----:B------:R-:W-:Y:S01]  /*117c0*/  IADD3 RZ, P0, R5, R6, RZ ;  /* 0x0000000605ff7210 */ /* 0x000fe20007f1e0ff */
[----:B------:R-:W-:-:S04]  /*117d0*/  IMAD.MOV.U32 R8, RZ, RZ, R7 ;  /* 0x000000ffff087224 */ /* 0x000fc800078e0007 */
[----:B------:R-:W-:-:S08]  /*117e0*/  IMAD.WIDE.U32.X R8, R13, R11, R8, P0 ;  /* 0x0000000b0d087225 */ /* 0x000fd000000e0408 */
.L_x_418:
[----:B------:R-:W3:Y:S01]  /*117f0*/  LDC.64 R28, c[0x0][0x640] ;  /* 0x00019000ff1c7b82 */ /* 0x000ee20000000a00 */
[-CC-:B--2---:R-:W-:Y:S01]  /*11800*/  SHF.R.U64 R13, R8, R0.reuse, R9.reuse ;  /* 0x00000000080d7219 */ /* 0x184fe20000001209 */
[----:B-1----:R-:W-:Y:S01]  /*11810*/  IMAD.MOV R7, RZ, RZ, -R18 ;  /* 0x000000ffff077224 */ /* 0x002fe200078e0a12 */
[----:B------:R-:W-:Y:S01]  /*11820*/  SHF.R.U32.HI R0, RZ, R0, R9 ;  /* 0x00000000ff007219 */ /* 0x000fe20000011609 */
[----:B------:R-:W-:Y:S01]  /*11830*/  ULDC UR4, c[0x0][0x154] ;  /* 0x0000550000047ab9 */ /* 0x000fe20000000800 */
[----:B0-----:R-:W-:Y:S01]  /*11840*/  IADD3 R3, P0, RZ, -R13, RZ ;  /* 0x8000000dff037210 */ /* 0x001fe20007f1e0ff */
[----:B------:R-:W-:Y:S01]  /*11850*/  IMAD R25, R21, R7, R12 ;  /* 0x0000000715197224 */ /* 0x000fe200078e020c */
[----:B------:R-:W-:Y:S01]  /*11860*/  MOV R18, R22 ;  /* 0x0000001600127202 */ /* 0x000fe20000000f00 */
[----:B------:R-:W0:Y:S01]  /*11870*/  LDC R6, c[0x0][0x618] ;  /* 0x00018600ff067b82 */ /* 0x000e220000000800 */
[----:B------:R-:W-:Y:S02]  /*11880*/  IMAD.MOV.U32 R7, RZ, RZ, 0x1 ;  /* 0x00000001ff077424 */ /* 0x000fe400078e00ff */
[----:B------:R-:W-:-:S04]  /*11890*/  IMAD.X R5, RZ, RZ, ~R0, P0 ;  /* 0x000000ffff057224 */ /* 0x000fc800000e0e00 */
[-C--:B------:R-:W-:Y:S01]  /*118a0*/  IMAD R0, R5, R14.reuse, RZ ;  /* 0x0000000e05007224 */ /* 0x080fe200078e02ff */
[----:B------:R-:W1:Y:S01]  /*118b0*/  LDC R8, c[0x0][0x608] ;  /* 0x00018200ff087b82 */ /* 0x000e620000000800 */
[----:B------:R-:W-:-:S04]  /*118c0*/  IMAD.WIDE.U32 R4, R3, R14, R18 ;  /* 0x0000000e03047225 */ /* 0x000fc800078e0012 */
[----:B------:R-:W-:Y:S01]  /*118d0*/  IMAD R3, R3, R15, R0 ;  /* 0x0000000f03037224 */ /* 0x000fe200078e0200 */
[----:B------:R-:W-:Y:S02]  /*118e0*/  I2FP.F32.U32 R0, R20 ;  /* 0x0000001400007245 */ /* 0x000fe40000201000 */
[----:B------:R-:W2:Y:S01]  /*118f0*/  LDC R24, c[0x0][0x658] ;  /* 0x00019600ff187b82 */ /* 0x000ea20000000800 */
[----:B------:R-:W-:Y:S01]  /*11900*/  IMAD.IADD R3, R5, 0x1, R3 ;  /* 0x0000000105037824 */ /* 0x000fe200078e0203 */
[----:B---3--:R-:W-:Y:S01]  /*11910*/  ISETP.NE.U32.AND P0, PT, R28, RZ, PT ;  /* 0x000000ff1c00720c */ /* 0x008fe20003f05070 */
[----:B------:R-:W-:Y:S01]  /*11920*/  FMUL R0, R0, UR4 ;  /* 0x0000000400007c20 */ /* 0x000fe20008400000 */
[----:B------:R-:W-:Y:S02]  /*11930*/  IMAD.MOV.U32 R5, RZ, RZ, -0x1 ;  /* 0xffffffffff057424 */ /* 0x000fe400078e00ff */
[----:B------:R-:W-:Y:S01]  /*11940*/  ISETP.NE.AND.EX P0, PT, R29, RZ, PT, P0 ;  /* 0x000000ff1d00720c */ /* 0x000fe20003f05300 */
[----:B------:R3:W2:Y:S01]  /*11950*/  F2I.U32.TRUNC.NTZ R15, R0 ;  /* 0x00000000000f7305 */ /* 0x0006a2000020f000 */
[----:B------:R-:W3:Y:S01]  /*11960*/  LDC R21, c[0x0][0x148] ;  /* 0x00005200ff157b82 */ /* 0x000ee20000000800 */
[----:B0-----:R-:W-:-:S02]  /*11970*/  SHF.R.U64 R12, R4, R6, R3 ;  /* 0x00000006040c7219 */ /* 0x001fc40000001203 */
[----:B------:R-:W-:-:S05]  /*11980*/  SHF.R.U32.HI R3, RZ, R6, R3 ;  /* 0x00000006ff037219 */ /* 0x000fca0000011603 */
[----:B------:R-:W0:Y:S01]  /*11990*/  LDC R18, c[0x0][0x600] ;  /* 0x00018000ff127b82 */ /* 0x000e220000000800 */
[-CC-:B-1----:R-:W-:Y:S02]  /*119a0*/  SHF.R.U64 R10, R12, R8.reuse, R3.reuse ;  /* 0x000000080c0a7219 */ /* 0x182fe40000001203 */
[----:B------:R-:W-:-:S05]  /*119b0*/  SHF.R.U32.HI R3, RZ, R8, R3 ;  /* 0x00000008ff037219 */ /* 0x000fca0000011603 */
[----:B------:R-:W1:Y:S01]  /*119c0*/  LDC R26, c[0x0][0x648] ;  /* 0x00019200ff1a7b82 */ /* 0x000e620000000800 */
[-C--:B--2---:R-:W-:Y:S02]  /*119d0*/  SHF.L.U32 R4, R5, R24.reuse, RZ ;  /* 0x0000001805047219 */ /* 0x084fe400000006ff */
[--C-:B------:R-:W-:Y:S02]  /*119e0*/  SHF.R.U64 R14, R10, R24, R3.reuse ;  /* 0x000000180a0e7219 */ /* 0x100fe40000001203 */
[----:B------:R-:W-:Y:S02]  /*119f0*/  LOP3.LUT R27, RZ, R4, RZ, 0x33, !PT ;  /* 0x00000004ff1b7212 */ /* 0x000fe400078e33ff */
[-C--:B------:R-:W-:Y:S01]  /*11a00*/  SHF.R.U32.HI R5, RZ, R24.reuse, R3 ;  /* 0x00000018ff057219 */ /* 0x080fe20000011603 */
[----:B------:R-:W2:Y:S01]  /*11a10*/  LDC R30, c[0x0][0x638] ;  /* 0x00018e00ff1e7b82 */ /* 0x000ea20000000800 */
[----:B------:R-:W-:Y:S01]  /*11a20*/  SHF.L.U32 R226, R7, R24, RZ ;  /* 0x0000001807e27219 */ /* 0x000fe200000006ff */
[----:B------:R-:W-:-:S06]  /*11a30*/  IMAD.MOV.U32 R4, RZ, RZ, R14 ;  /* 0x000000ffff047224 */ /* 0x000fcc00078e000e */
[----:B------:R-:W0:Y:S01]  /*11a40*/  LDC R31, c[0x0][0x610] ;  /* 0x00018400ff1f7b82 */ /* 0x000e220000000800 */
[----:B------:R-:W-:Y:S05]  /*11a50*/  @!P0 BRA `(.L_x_419) ;  /* 0x0000000000288947 */ /* 0x000fea0003800000 */
[----:B------:R-:W4:Y:S02]  /*11a60*/  LDC R3, c[0x0][0x64c] ;  /* 0x00019300ff037b82 */ /* 0x000f240000000800 */
[----:B----4-:R-:W-:-:S04]  /*11a70*/  IADD3 R3, P0, R14, R3, RZ ;  /* 0x000000030e037210 */ /* 0x010fc80007f1e0ff */
        /* <DEDUP_REMOVED lines=8> */
.L_x_419:
[----:B------:R-:W4:Y:S01]  /*11b00*/  LDC R3, c[0x0][0x65c] ;  /* 0x00019700ff037b82 */ /* 0x000f220000000800 */
[----:B-1-3--:R-:W-:Y:S01]  /*11b10*/  SHF.R.U64 R0, R4, R26, R5 ;  /* 0x0000001a04007219 */ /* 0x00afe20000001205 */
[----:B0-----:R-:W-:Y:S01]  /*11b20*/  VIADD R7, R18, 0xffffffff ;  /* 0xffffffff12077836 */ /* 0x001fe20000000000 */
[----:B------:R-:W-:Y:S01]  /*11b30*/  LOP3.LUT R5, R10, R27, RZ, 0xc0, !PT ;  /* 0x0000001b0a057212 */ /* 0x000fe200078ec0ff */
[----:B------:R-:W-:Y:S02]  /*11b40*/  IMAD.MOV R15, RZ, RZ, -R15 ;  /* 0x000000ffff0f7224 */ /* 0x000fe400078e0a0f */
[----:B------:R-:W-:Y:S02]  /*11b50*/  IMAD.MOV.U32 R4, RZ, RZ, 0x1 ;  /* 0x00000001ff047424 */ /* 0x000fe400078e00ff */
[----:B------:R-:W-:Y:S01]  /*11b60*/  IMAD R226, R226, R0, R5 ;  /* 0x00000000e2e27224 */ /* 0x000fe200078e0205 */
[----:B------:R-:W-:Y:S02]  /*11b70*/  LOP3.LUT R5, R12, R7, RZ, 0xc0, !PT ;  /* 0x000000070c057212 */ /* 0x000fe400078ec0ff */
[----:B----4-:R-:W-:-:S02]  /*11b80*/  ISETP.NE.AND P0, PT, R3, 0x1, PT ;  /* 0x000000010300780c */ /* 0x010fc40003f05270 */
[----:B------:R-:W-:-:S05]  /*11b90*/  IADD3 R3, -R0, RZ, RZ ;  /* 0x000000ff00037210 */ /* 0x000fca0007ffe1ff */
[----:B--2---:R-:W-:-:S04]  /*11ba0*/  IMAD R0, R3, R30, R14 ;  /* 0x0000001e03007224 */ /* 0x004fc800078e020e */
[----:B------:R-:W-:Y:S01]  /*11bb0*/  IMAD R3, R0, R18, R5 ;  /* 0x0000001200037224 */ /* 0x000fe200078e0205 */
[----:B------:R-:W-:Y:S01]  /*11bc0*/  PRMT R0, R4, 0x7610, R0 ;  /* 0x0000761004007816 */ /* 0x000fe20000000000 */
[----:B------:R-:W-:Y:S02]  /*11bd0*/  @P0 IMAD R25, R21, R15, R20 ;  /* 0x0000000f15190224 */ /* 0x000fe400078e0214 */
[----:B------:R-:W-:Y:S02]  /*11be0*/  IMAD.MOV.U32 R18, RZ, RZ, R13 ;  /* 0x000000ffff127224 */ /* 0x000fe400078e000d */
[----:B------:R-:W-:-:S05]  /*11bf0*/  IMAD R226, R226, R31, R25 ;  /* 0x0000001fe2e27224 */ /* 0x000fca00078e0219 */
[----:B------:R-:W-:Y:S02]  /*11c00*/  SEL R4, R3, R226, !P0 ;  /* 0x000000e203047207 */ /* 0x000fe40004000000 */
[----:B------:R-:W-:-:S03]  /*11c10*/  SEL R226, R226, R3, !P0 ;  /* 0x00000003e2e27207 */ /* 0x000fc60004000000 */
[----:B------:R0:W-:Y:S04]  /*11c20*/  STL [R1+0x4], R4 ;  /* 0x0000040401007387 */ /* 0x0001e80000100800 */
.L_x_417:
[----:B------:R1:W-:Y:S01]  /*11c30*/  STL [R1], R226 ;  /* 0x000000e201007387 */ /* 0x0003e20000100800 */
[----:B------:R-:W-:-:S13]  /*11c40*/  LOP3.LUT P0, RZ, R0, 0xff, RZ, 0xc0, !PT ;  /* 0x000000ff00ff7812 */ /* 0x000fda000780c0ff */
[----:B-1----:R-:W-:Y:S05]  /*11c50*/  @P0 BRA `(.L_x_420) ;  /* 0xfffffef400700947 */ /* 0x002fea000383ffff */
[----:B------:R-:W-:Y:S05]  /*11c60*/  EXIT ;  /* 0x000000000000794d */ /* 0x000fea0003800000 */
.L_x_7:
[----:B------:R-:W-:Y:S01]  /*11c70*/  ULDC.64 UR4, c[0x0][0x650] ;  /* 0x0001940000047ab9 */ /* 0x000fe20000000a00 */
[----:B------:R-:W-:Y:S01]  /*11c80*/  PRMT R2, RZ, 0x7610, R2 ;  /* 0x00007610ff027816 */ /* 0x000fe20000000002 */
[----:B------:R-:W-:Y:S01]  /*11c90*/  IMAD.MOV.U32 R12, RZ, RZ, -0x1 ;  /* 0xffffffffff0c7424 */ /* 0x000fe200078e00ff */
[----:B------:R-:W-:Y:S01]  /*11ca0*/  ISETP.GE.U32.AND P0, PT, R22, UR4, PT ;  /* 0x0000000416007c0c */ /* 0x000fe2000bf06070 */
[----:B------:R-:W-:Y:S01]  /*11cb0*/  IMAD.MOV.U32 R21, RZ, RZ, -0x1 ;  /* 0xffffffffff157424 */ /* 0x000fe200078e00ff */
[----:B------:R-:W-:Y:S02]  /*11cc0*/  MOV R13, 0xffffffff ;  /* 0xffffffff000d7802 */ /* 0x000fe40000000f00 */
[----:B------:R-:W-:-:S13]  /*11cd0*/  ISETP.GE.U32.AND.EX P0, PT, R19, UR5, PT, P0 ;  /* 0x0000000513007c0c */ /* 0x000fda000bf06100 */
[----:B------:R-:W-:Y:S05]  /*11ce0*/  @P0 BRA `(.L_x_421) ;  /* 0x0000000400340947 */ /* 0x000fea0003800000 */
[----:B------:R-:W0:Y:S01]  /*11cf0*/  LDC.64 R20, c[0x0][0x628] ;  /* 0x00018a00ff147b82 */ /* 0x000e220000000a00 */
[----:B------:R-:W-:Y:S02]  /*11d00*/  IMAD.MOV.U32 R12, RZ, RZ, R22 ;  /* 0x000000ffff0c7224 */ /* 0x000fe400078e0016 */
[----:B------:R-:W-:-:S05]  /*11d10*/  IMAD.MOV.U32 R13, RZ, RZ, R19 ;  /* 0x000000ffff0d7224 */ /* 0x000fca00078e0013 */
        /* <DEDUP_REMOVED lines=15> */
.L_x_422:
[----:B------:R-:W0:Y:S01]  /*11e10*/  LDC.64 R28, c[0x0][0x640] ;  /* 0x00019000ff1c7b82 */ /* 0x000e220000000a00 */
[-CC-:B------:R-:W-:Y:S01]  /*11e20*/  SHF.R.U64 R16, R12, R2.reuse, R13.reuse ;  /* 0x000000020c107219 */ /* 0x180fe2000000120d */
[----:B------:R-:W-:Y:S01]  /*11e30*/  IMAD.MOV.U32 R18, RZ, RZ, R22 ;  /* 0x000000ffff127224 */ /* 0x000fe200078e0016 */
[----:B------:R-:W-:Y:S02]  /*11e40*/  SHF.R.U32.HI R2, RZ, R2, R13 ;  /* 0x00000002ff027219 */ /* 0x000fe4000001160d */
[----:B------:R-:W-:Y:S02]  /*11e50*/  IADD3 R11, P0, RZ, -R16, RZ ;  /* 0x80000010ff0b7210 */ /* 0x000fe40007f1e0ff */
[----:B------:R-:W-:Y:S01]  /*11e60*/  MOV R26, 0x1 ;  /* 0x00000001001a7802 */ /* 0x000fe20000000f00 */
[----:B------:R-:W1:Y:S02]  /*11e70*/  LDC R10, c[0x0][0x618] ;  /* 0x00018600ff0a7b82 */ /* 0x000e640000000800 */
[----:B------:R-:W-:-:S04]  /*11e80*/  IMAD.X R9, RZ, RZ, ~R2, P0 ;  /* 0x000000ffff097224 */ /* 0x000fc800000e0e02 */
[-C--:B------:R-:W-:Y:S02]  /*11e90*/  IMAD R2, R9, R24.reuse, RZ ;  /* 0x0000001809027224 */ /* 0x080fe400078e02ff */
[----:B------:R-:W2:Y:S01]  /*11ea0*/  LDC R12, c[0x0][0x608] ;  /* 0x00018200ff0c7b82 */ /* 0x000ea20000000800 */
[----:B------:R-:W-:-:S04]  /*11eb0*/  IMAD.WIDE.U32 R8, R11, R24, R18 ;  /* 0x000000180b087225 */ /* 0x000fc800078e0012 */
[----:B------:R-:W-:-:S03]  /*11ec0*/  IMAD R11, R11, R25, R2 ;  /* 0x000000190b0b7224 */ /* 0x000fc600078e0202 */
[----:B------:R-:W3:Y:S01]  /*11ed0*/  LDC R27, c[0x0][0x658] ;  /* 0x00019600ff1b7b82 */ /* 0x000ee20000000800 */
[----:B------:R-:W-:Y:S01]  /*11ee0*/  IMAD.IADD R9, R9, 0x1, R11 ;  /* 0x0000000109097824 */ /* 0x000fe200078e020b */
[----:B0-----:R-:W-:-:S04]  /*11ef0*/  ISETP.NE.U32.AND P0, PT, R28, RZ, PT ;  /* 0x000000ff1c00720c */ /* 0x001fc80003f05070 */
[----:B------:R-:W-:Y:S02]  /*11f00*/  ISETP.NE.AND.EX P0, PT, R29, RZ, PT, P0 ;  /* 0x000000ff1d00720c */ /* 0x000fe40003f05300 */
[----:B------:R-:W0:Y:S01]  /*11f10*/  LDC R18, c[0x0][0x600] ;  /* 0x00018000ff127b82 */ /* 0x000e220000000800 */
[-CC-:B-1----:R-:W-:Y:S01]  /*11f20*/  SHF.R.U64 R6, R8, R10.reuse, R9.reuse ;  /* 0x0000000a08067219 */ /* 0x182fe20000001209 */
[----:B------:R-:W-:Y:S01]  /*11f30*/  IMAD.MOV.U32 R8, RZ, RZ, -0x1 ;  /* 0xffffffffff087424 */ /* 0x000fe200078e00ff */
[----:B------:R-:W-:-:S05]  /*11f40*/  SHF.R.U32.HI R9, RZ, R10, R9 ;  /* 0x0000000aff097219 */ /* 0x000fca0000011609 */
[----:B------:R-:W1:Y:S01]  /*11f50*/  LDC R20, c[0x0][0x648] ;  /* 0x00019200ff147b82 */ /* 0x000e620000000800 */
[-CC-:B--2---:R-:W-:Y:S02]  /*11f60*/  SHF.R.U64 R21, R6, R12.reuse, R9.reuse ;  /* 0x0000000c06157219 */ /* 0x184fe40000001209 */
[----:B------:R-:W-:-:S05]  /*11f70*/  SHF.R.U32.HI R2, RZ, R12, R9 ;  /* 0x0000000cff027219 */ /* 0x000fca0000011609 */
[----:B------:R-:W2:Y:S01]  /*11f80*/  LDC R24, c[0x0][0x638] ;  /* 0x00018e00ff187b82 */ /* 0x000ea20000000800 */
[-C--:B---3--:R-:W-:Y:S02]  /*11f90*/  SHF.L.U32 R8, R8, R27.reuse, RZ ;  /* 0x0000001b08087219 */ /* 0x088fe400000006ff */
[-CC-:B------:R-:W-:Y:S02]  /*11fa0*/  SHF.R.U64 R23, R21, R27.reuse, R2.reuse ;  /* 0x0000001b15177219 */ /* 0x180fe40000001202 */
[----:B------:R-:W-:Y:S02]  /*11fb0*/  LOP3.LUT R30, RZ, R8, RZ, 0x33, !PT ;  /* 0x00000008ff1e7212 */ /* 0x000fe400078e33ff */
[----:B------:R-:W-:Y:S01]  /*11fc0*/  SHF.R.U32.HI R9, RZ, R27, R2 ;  /* 0x0000001bff097219 */ /* 0x000fe20000011602 */
[----:B------:R-:W3:Y:S01]  /*11fd0*/  LDC R25, c[0x0][0x610] ;  /* 0x00018400ff197b82 */ /* 0x000ee20000000800 */
[----:B------:R-:W-:Y:S01]  /*11fe0*/  IMAD.MOV.U32 R8, RZ, RZ, R23 ;  /* 0x000000ffff087224 */ /* 0x000fe200078e0017 */
[----:B------:R-:W-:Y:S06]  /*11ff0*/  @!P0 BRA `(.L_x_423) ;  /* 0x0000000000288947 */ /* 0x000fec0003800000 */
[----:B------:R-:W4:Y:S02]  /*12000*/  LDC R2, c[0x0][0x64c] ;  /* 0x00019300ff027b82 */ /* 0x000f240000000800 */
[----:B----4-:R-:W-:-:S05]  /*12010*/  IADD3 R13, P0, R23, R2, RZ ;  /* 0x00000002170d7210 */ /* 0x010fca0007f1e0ff */
        /* <DEDUP_REMOVED lines=8> */
.L_x_423:
[----:B------:R-:W4:Y:S01]  /*120a0*/  LDC R2, c[0x0][0x65c] ;  /* 0x00019700ff027b82 */ /* 0x000f220000000800 */
[----:B-1----:R-:W-:Y:S01]  /*120b0*/  SHF.R.U64 R5, R8, R20, R9 ;  /* 0x0000001408057219 */ /* 0x002fe20000001209 */
[----:B------:R-:W-:Y:S01]  /*120c0*/  IMAD.MOV.U32 R13, RZ, RZ, R16 ;  /* 0x000000ffff0d7224 */ /* 0x000fe200078e0010 */
[----:B------:R-:W-:Y:S02]  /*120d0*/  SHF.L.U32 R26, R26, R27, RZ ;  /* 0x0000001b1a1a7219 */ /* 0x000fe400000006ff */
[----:B0-----:R-:W-:Y:S01]  /*120e0*/  IADD3 R9, R18, -0x1, RZ ;  /* 0xffffffff12097810 */ /* 0x001fe20007ffe0ff */
[----:B------:R-:W-:Y:S01]  /*120f0*/  IMAD.MOV R8, RZ, RZ, -R5 ;  /* 0x000000ffff087224 */ /* 0x000fe200078e0a05 */
[----:B----4-:R-:W-:Y:S02]  /*12100*/  ISETP.NE.AND P0, PT, R2, 0x1, PT ;  /* 0x000000010200780c */ /* 0x010fe40003f05270 */
[----:B------:R-:W-:-:S11]  /*12110*/  LOP3.LUT R2, R21, R30, RZ, 0xc0, !PT ;  /* 0x0000001e15027212 */ /* 0x000fd600078ec0ff */
[----:B------:R-:W-:Y:S02]  /*12120*/  @P0 IMAD R3, R7, R14, R4 ;  /* 0x0000000e07030224 */ /* 0x000fe400078e0204 */
[----:B------:R-:W-:Y:S01]  /*12130*/  IMAD R4, R26, R5, R2 ;  /* 0x000000051a047224 */ /* 0x000fe200078e0202 */
[----:B------:R-:W-:Y:S01]  /*12140*/  LOP3.LUT R5, R6, R9, RZ, 0xc0, !PT ;  /* 0x0000000906057212 */ /* 0x000fe200078ec0ff */
[----:B--2---:R-:W-:Y:S02]  /*12150*/  IMAD R2, R8, R24, R23 ;  /* 0x0000001808027224 */ /* 0x004fe400078e0217 */
[----:B---3--:R-:W-:Y:S02]  /*12160*/  IMAD R3, R4, R25, R3 ;  /* 0x0000001904037224 */ /* 0x008fe400078e0203 */
[----:B------:R-:W-:Y:S02]  /*12170*/  IMAD R12, R2, R18, R5 ;  /* 0x00000012020c7224 */ /* 0x000fe400078e0205 */
[----:B------:R-:W-:-:S03]  /*12180*/  IMAD.MOV.U32 R4, RZ, RZ, 0x1 ;  /* 0x00000001ff047424 */ /* 0x000fc600078e00ff */
[----:B------:R-:W-:Y:S02]  /*12190*/  SEL R21, R12, R3, !P0 ;  /* 0x000000030c157207 */ /* 0x000fe40004000000 */
[----:B------:R-:W-:Y:S02]  /*121a0*/  PRMT R2, R4, 0x7610, R2 ;  /* 0x0000761004027816 */ /* 0x000fe40000000002 */
[----:B------:R-:W-:-:S07]  /*121b0*/  SEL R12, R3, R12, !P0 ;  /* 0x0000000c030c7207 */ /* 0x000fce0004000000 */
.L_x_421:
[----:B------:R-:W-:-:S08]  /*121c0*/  NOP ;  /* 0x0000000000007918 */ /* 0x000fd00000000000 */
[----:B------:R-:W0:-:S00]  /*121d0*/  USETMAXREG.DEALLOC.CTAPOOL 0x28 ;  /* 0x00000028000079c8 */ /* 0x000e0000080e0500 */
[----:B0-----:R-:W-:-:S13]  /*121e0*/  ISETP.NE.AND P0, PT, R0, RZ, PT ;  /* 0x000000ff0000720c */ /* 0x001fda0003f05270 */
[----:B------:R-:W-:Y:S05]  /*121f0*/  @P0 EXIT ;  /* 0x000000000000094d */ /* 0x000fea0003800000 */
[----:B------:R-:W-:Y:S01]  /*12200*/  LOP3.LUT P0, RZ, R2, 0xff, RZ, 0xc0, !PT ;  /* 0x000000ff02ff7812 */ /* 0x000fe2000780c0ff */
[----:B------:R-:W-:Y:S01]  /*12210*/  IMAD.MOV.U32 R0, RZ, RZ, 0x1 ;  /* 0x00000001ff007424 */ /* 0x000fe200078e00ff */
[----:B------:R-:W-:-:S11]  /*12220*/  MOV R10, RZ ;  /* 0x000000ff000a7202 */ /* 0x000fd60000000f00 */
[----:B------:R-:W-:Y:S05]  /*12230*/  @!P0 BRA `(.L_x_424) ;  /* 0x0000000c00488947 */ /* 0x000fea0003800000 */
[----:B------:R-:W0:Y:S01]  /*12240*/  LDC R0, c[0x0][0x28c] ;  /* 0x0000a300ff007b82 */ /* 0x000e220000000800 */
[----:B------:R-:W1:Y:S01]  /*12250*/  S2R R8, SR_CgaCtaId ;  /* 0x0000000000087919 */ /* 0x000e620000008800 */
[----:B------:R-:W-:Y:S01]  /*12260*/  ULDC UR5, c[0x0][0x600] ;  /* 0x0001800000057ab9 */ /* 0x000fe20000000800 */
[----:B------:R-:W-:Y:S01]  /*12270*/  ULDC UR4, c[0x0][0xc] ;  /* 0x0000030000047ab9 */ /* 0x000fe20000000800 */
[----:B------:R-:W-:Y:S01]  /*12280*/  UIADD3 UR16, UR5, -0x1, URZ ;  /* 0xffffffff05107890 */ /* 0x000fe2000fffe03f */
[----:B------:R-:W-:Y:S01]  /*12290*/  BSSY B0, `(.L_x_424) ;  /* 0x00000cc000007945 */ /* 0x000fe20003800000 */
[----:B------:R-:W-:Y:S01]  /*122a0*/  ULDC UR6, c[0x0][0x658] ;  /* 0x0001960000067ab9 */ /* 0x000fe20000000800 */
[----:B------:R-:W-:Y:S01]  /*122b0*/  ULDC UR5, c[0x0][0x10] ;  /* 0x0000040000057ab9 */ /* 0x000fe20000000800 */
[----:B------:R-:W-:Y:S01]  /*122c0*/  UMOV UR7, 0xffffffff ;  /* 0xffffffff00077882 */ /* 0x000fe20000000000 */
[----:B------:R-:W-:Y:S01]  /*122d0*/  UMOV UR8, 0x1 ;  /* 0x0000000100087882 */ /* 0x000fe20000000000 */
[----:B------:R-:W-:Y:S01]  /*122e0*/  UIMAD.WIDE.U32 UR4, UR4, UR5, URZ ;  /* 0x00000005040472a5 */ /* 0x000fe2000f8e003f */
[----:B------:R-:W-:Y:S01]  /*122f0*/  IMAD.MOV.U32 R11, RZ, RZ, 0x1 ;  /* 0x00000001ff0b7424 */ /* 0x000fe200078e00ff */
[----:B------:R-:W-:Y:S01]  /*12300*/  USHF.L.U32 UR7, UR7, UR6, URZ ;  /* 0x0000000607077299 */ /* 0x000fe2000800063f */
[----:B------:R-:W-:Y:S01]  /*12310*/  LOP3.LUT R6, R17, 0x2, RZ, 0xfc, !PT ;  /* 0x0000000211067812 */ /* 0x000fe200078efcff */
[----:B------:R-:W-:Y:S01]  /*12320*/  USHF.L.U32 UR18, UR8, UR6, URZ ;  /* 0x0000000608127299 */ /* 0x000fe2000800063f */
[----:B------:R-:W-:Y:S01]  /*12330*/  IMAD.MOV.U32 R10, RZ, RZ, RZ ;  /* 0x000000ffff0a7224 */ /* 0x000fe200078e00ff */
[----:B------:R-:W-:Y:S01]  /*12340*/  ULOP3.LUT UR17, URZ, UR7, URZ, 0x33, !UPT ;  /* 0x000000073f117292 */ /* 0x000fe2000f8e333f */
[----:B------:R-:W-:Y:S01]  /*12350*/  ULDC UR6, c[0x0][0x14] ;  /* 0x0000050000067ab9 */ /* 0x000fe20000000800 */
[----:B------:R-:W-:Y:S01]  /*12360*/  ULDC.64 UR22, c[0x0][0x198] ;  /* 0x0000660000167ab9 */ /* 0x000fe20000000a00 */
[----:B------:R-:W-:-:S02]  /*12370*/  UIMAD.WIDE.U32 UR20, UR4, UR6, URZ ;  /* 0x00000006041472a5 */ /* 0x000fc4000f8e003f */
[----:B------:R-:W-:Y:S01]  /*12380*/  UIMAD UR13, UR5, UR6, URZ ;  /* 0x00000006050d72a4 */ /* 0x000fe2000f8e023f */
[----:B0-----:R-:W-:-:S03]  /*12390*/  VIADD R0, R0, 0x3f ;  /* 0x0000003f00007836 */ /* 0x001fc60000000000 */
[----:B------:R-:W-:Y:S02]  /*123a0*/  UIADD3 UR13, UR21, UR13, URZ ;  /* 0x0000000d150d7290 */ /* 0x000fe4000fffe03f */
[----:B------:R-:W-:-:S04]  /*123b0*/  SHF.R.S32.HI R3, RZ, 0x1f, R0 ;  /* 0x0000001fff037819 */ /* 0x000fc80000011400 */
[----:B------:R-:W-:Y:S01]  /*123c0*/  LEA.HI R3, R3, R0, RZ, 0x6 ;  /* 0x0000000003037211 */ /* 0x000fe200078f30ff */
[----:B------:R-:W-:Y:S01]  /*123d0*/  IMAD.MOV.U32 R0, RZ, RZ, 0x1 ;  /* 0x00000001ff007424 */ /* 0x000fe200078e00ff */
[----:B-1----:R-:W-:Y:S02]  /*123e0*/  LOP3.LUT R8, R8, 0x1, RZ, 0xc0, !PT ;  /* 0x0000000108087812 */ /* 0x002fe400078ec0ff */
[----:B------:R-:W-:-:S04]  /*123f0*/  SHF.R.S32.HI R7, RZ, 0x6, R3 ;  /* 0x00000006ff077819 */ /* 0x000fc80000011403 */
[----:B------:R-:W-:-:S07]  /*12400*/  IADD3 R9, R7, 0x1, RZ ;  /* 0x0000000107097810 */ /* 0x000fce0007ffe0ff */
.L_x_435:
[----:B------:R-:W-:-:S03]  /*12410*/  UMOV UR4, 0xffffffff ;  /* 0xffffffff00047882 */ /* 0x000fc60000000000 */
[----:B------:R-:W-:Y:S05]  /*12420*/  BRA.DIV UR4, `(.L_x_425) ;  /* 0x0000000e04907947 */ /* 0x000fea000b800000 */
[----:B------:R-:W-:-:S13]  /*12430*/  ELECT P6, URZ, PT ;  /* 0x00000000003f782f */ /* 0x000fda00038c0000 */
.L_x_445:
[----:B------:R-:W0:Y:S01]  /*12440*/  LDC R2, c[0x0][0x28c] ;  /* 0x0000a300ff027b82 */ /* 0x000e220000000800 */
[----:B------:R-:W-:Y:S01]  /*12450*/  BSSY B1, `(.L_x_426) ;  /* 0x000003b000017945 */ /* 0x000fe20003800000 */
[----:B0-----:R-:W-:-:S13]  /*12460*/  ISETP.LT.OR P6, PT, R2, 0x1, !P6 ;  /* 0x000000010200780c */ /* 0x001fda00077c1670 */
[----:B------:R-:W-:Y:S05]  /*12470*/  @P6 BRA `(.L_x_427) ;  /* 0x0000000000e06947 */ /* 0x000fea0003800000 */
[----:B------:R-:W-:Y:S01]  /*12480*/  IMAD R21, R21, 0x2, R8 ;  /* 0x0000000215157824 */ /* 0x000fe200078e0208 */
[----:B------:R-:W-:Y:S01]  /*12490*/  MOV R3, R0 ;  /* 0x0000000000037202 */ /* 0x000fe20000000f00 */
[----:B------:R-:W-:Y:S02]  /*124a0*/  IMAD.SHL.U32 R14, R12, 0x80, RZ ;  /* 0x000000800c0e7824 */ /* 0x000fe400078e00ff */
[----:B------:R-:W-:Y:S02]  /*124b0*/  IMAD.MOV.U32 R18, RZ, RZ, RZ ;  /* 0x000000ffff127224 */ /* 0x000fe400078e00ff */
[----:B------:R-:W-:Y:S02]  /*124c0*/  IMAD.MOV.U32 R2, RZ, RZ, R9 ;  /* 0x000000ffff027224 */ /* 0x000fe400078e0009 */
[----:B------:R-:W-:Y:S02]  /*124d0*/  IMAD.MOV.U32 R5, RZ, RZ, R10 ;  /* 0x000000ffff057224 */ /* 0x000fe400078e000a */
[----:B------:R-:W-:-:S07]  /*124e0*/  IMAD R21, R21, 0xc0, RZ ;  /* 0x000000c015157824 */ /* 0x000fce00078e02ff */
.L_x_430:
[----:B------:R-:W0:Y:S01]  /*124f0*/  S2R R15, SR_CgaCtaId ;  /* 0x00000000000f7919 */ /* 0x000e220000008800 */
[----:B------:R-:W-:Y:S01]  /*12500*/  MOV R4, 0x400 ;  /* 0x0000040000047802 */ /* 0x000fe20000000f00 */
[----:B------:R-:W1:Y:S03]  /*12510*/  S2R R12, SR_TID.X ;  /* 0x00000000000c7919 */ /* 0x000e660000002100 */
[----:B0-----:R-:W-:Y:S02]  /*12520*/  LEA R16, R15, R4, 0x18 ;  /* 0x000000040f107211 */ /* 0x001fe400078ec0ff */
[----:B------:R-:W-:Y:S02]  /*12530*/  SHF.L.U32 R4, R3, 0x1f, RZ ;  /* 0x0000001f03047819 */ /* 0x000fe400000006ff */
[----:B-1----:R-:W-:Y:S01]  /*12540*/  LOP3.LUT P1, RZ, R12, 0x7f, RZ, 0xc0, !PT ;  /* 0x0000007f0cff7812 */ /* 0x002fe2000782c0ff */
[----:B------:R-:W-:-:S04]  /*12550*/  IMAD R15, R5, 0x8, R16 ;  /* 0x00000008050f7824 */ /* 0x000fc800078e0210 */
[----:B------:R-:W0:Y:S08]  /*12560*/  SYNCS.PHASECHK.TRANS64.TRYWAIT P0, [R15+URZ+0x18], R4 ;  /* 0x000018040f0075a7 */ /* 0x000e30000800017f */
[----:B------:R-:W1:Y:S01]  /*12570*/  @!P1 LDC R12, c[0x0][0x500] ;  /* 0x00014000ff0c9b82 */ /* 0x000e620000000800 */
[----:B0-----:R-:W-:Y:S05]  /*12580*/  @!P0 BRA `(.L_x_428) ;  /* 0x0000000c00588947 */ /* 0x001fea0003800000 */
.L_x_446:
[----:B0-----:R-:W-:Y:S01]  /*12590*/  PRMT R4, R6, 0x9910, RZ ;  /* 0x0000991006047816 */ /* 0x001fe200000000ff */
[----:B-1----:R0:W-:Y:S03]  /*125a0*/  @!P1 SYNCS.ARRIVE.TRANS64 RZ, [R15+URZ], R12 ;  /* 0x0000000c0fff99a7 */ /* 0x0021e6000800003f */
[----:B------:R-:W-:-:S13]  /*125b0*/  ISETP.NE.AND P0, PT, R4, 0x2, PT ;  /* 0x000000020400780c */ /* 0x000fda0003f05270 */
[----:B0-----:R-:W-:Y:S05]  /*125c0*/  @P0 BRA `(.L_x_429) ;  /* 0x0000000000040947 */ /* 0x001fea0003800000 */
[----:B------:R-:W-:Y:S01]  /*125d0*/  BPT.TRAP 0x1 ;  /* 0x000000040000795c */ /* 0x000fe20000300000 */
.L_x_429:
[----:B------:R-:W-:Y:S01]  /*125e0*/  IMAD R4, R5, 0x2, R8 ;  /* 0x0000000205047824 */ /* 0x000fe200078e0208 */
[----:B------:R-:W-:Y:S01]  /*125f0*/  R2UR UR9, R15 ;  /* 0x000000000f0972ca */ /* 0x000fe200000e0000 */
[C---:B------:R-:W-:Y:S01]  /*12600*/  IMAD R12, R5.reuse, 0x4000, R16 ;  /* 0x00004000050c7824 */ /* 0x040fe200078e0210 */
[----:B------:R-:W-:Y:S01]  /*12610*/  UIADD3 UR4, UP0, UR22, 0xf0, URZ ;  /* 0x000000f016047890 */ /* 0x000fe2000ff1e03f */
[----:B------:R-:W-:Y:S01]  /*12620*/  IMAD R4, R4, 0x3000, RZ ;  /* 0x0000300004047824 */ /* 0x000fe200078e02ff */
[----:B------:R-:W-:Y:S01]  /*12630*/  R2UR UR11, R14 ;  /* 0x000000000e0b72ca */ /* 0x000fe200000e0000 */
[----:B------:R-:W-:Y:S01]  /*12640*/  VIADD R2, R2, 0xffffffff ;  /* 0xffffffff02027836 */ /* 0x000fe20000000000 */
[----:B------:R-:W-:Y:S01]  /*12650*/  R2UR UR5, R12 ;  /* 0x000000000c0572ca */ /* 0x000fe200000e0000 */
[----:B------:R-:W-:Y:S01]  /*12660*/  UIADD3 UR24, UP1, UR22, 0x1f0, URZ ;  /* 0x000001f016187890 */ /* 0x000fe2000ff3e03f */
[----:B------:R-:W-:Y:S01]  /*12670*/  LEA R4, R4, R16, 0x1 ;  /* 0x0000001004047211 */ /* 0x000fe200078e08ff */
[----:B------:R-:W-:Y:S01]  /*12680*/  VIADD R5, R5, 0x1 ;  /* 0x0000000105057836 */ /* 0x000fe20000000000 */
[----:B------:R-:W-:Y:S01]  /*12690*/  R2UR UR10, R18 ;  /* 0x00000000120a72ca */ /* 0x000fe200000e0000 */
[----:B------:R-:W-:Y:S01]  /*126a0*/  UIADD3.X UR25, URZ, UR23, URZ, UP1, !UPT ;  /* 0x000000173f197290 */ /* 0x000fe20008ffe43f */
[----:B------:R-:W-:Y:S01]  /*126b0*/  R2UR UR8, R4 ;  /* 0x00000000040872ca */ /* 0x000fe200000e0000 */
[----:B------:R-:W-:Y:S01]  /*126c0*/  UMOV UR6, 0x0 ;  /* 0x0000000000067882 */ /* 0x000fe20000000000 */
[----:B------:R-:W-:Y:S01]  /*126d0*/  R2UR UR12, R13 ;  /* 0x000000000d0c72ca */ /* 0x000fe200000e0000 */
[----:B------:R-:W-:Y:S01]  /*126e0*/  UMOV UR7, 0x10000000 ;  /* 0x1000000000077882 */ /* 0x000fe20000000000 */
[----:B------:R-:W-:Y:S01]  /*126f0*/  R2UR UR19, R21 ;  /* 0x00000000151372ca */ /* 0x000fe200000e0000 */
[----:B------:R-:W-:Y:S01]  /*12700*/  UMOV UR26, 0x30000 ;  /* 0x00030000001a7882 */ /* 0x000fe20000000000 */
[----:B------:R-:W-:Y:S01]  /*12710*/  ISETP.GT.AND P1, PT, R2, 0x1, PT ;  /* 0x000000010200780c */ /* 0x000fe20003f24270 */
[----:B------:R-:W-:Y:S01]  /*12720*/  UIADD3 UR14, UR5, 0x100, URZ ;  /* 0x00000100050e7890 */ /* 0x000fe2000fffe03f */
[----:B------:R-:W-:Y:S01]  /*12730*/  ISETP.NE.AND P0, PT, R5, 0x3, PT ;  /* 0x000000030500780c */ /* 0x000fe20003f05270 */
[----:B------:R-:W-:Y:S01]  /*12740*/  UIADD3.X UR5, URZ, UR23, URZ, UP0, !UPT ;  /* 0x000000173f057290 */ /* 0x000fe200087fe43f */
[----:B------:R-:W-:-:S02]  /*12750*/  VIADD R18, R18, 0x40 ;  /* 0x0000004012127836 */ /* 0x000fc40000000000 */
[----:B------:R-:W-:Y:S01]  /*12760*/  SEL R4, RZ, 0x1, P0 ;  /* 0x00000001ff047807 */ /* 0x000fe20000000000 */
[----:B------:R-:W-:Y:S01]  /*12770*/  UIADD3 UR15, UR8, 0xc100, URZ ;  /* 0x0000c100080f7890 */ /* 0x000fe2000fffe03f */
[----:B------:R-:W-:Y:S02]  /*12780*/  SEL R5, R5, RZ, P0 ;  /* 0x000000ff05057207 */ /* 0x000fe40000000000 */
[----:B------:R-:W-:Y:S01]  /*12790*/  UMOV UR8, UR14 ;  /* 0x0000000e00087c82 */ /* 0x000fe20008000000 */
[----:B------:R-:W-:Y:S01]  /*127a0*/  LOP3.LUT R3, R3, R4, RZ, 0x3c, !PT ;  /* 0x0000000403037212 */ /* 0x000fe200078e3cff */
[----:B------:R0:W-:Y:S02]  /*127b0*/  UTMALDG.3D [UR8], [UR4], desc[UR6] ;  /* 0x00000608040075b4 */ /* 0x0001e40008011000 */
[----:B0-----:R-:W-:Y:S01]  /*127c0*/  UMOV UR8, UR15 ;  /* 0x0000000f00087c82 */ /* 0x001fe20008000000 */
[----:B------:R-:W-:Y:S02]  /*127d0*/  UMOV UR11, UR19 ;  /* 0x00000013000b7c82 */ /* 0x000fe40008000000 */
[----:B------:R0:W-:Y:S02]  /*127e0*/  UTMALDG.3D.MULTICAST [UR8], [UR24], UR26, desc[UR6] ;  /* 0x00000608180073b4 */ /* 0x0001e4000801181a */
[----:B0-----:R-:W-:Y:S05]  /*127f0*/  @P1 BRA `(.L_x_430) ;  /* 0xfffffffc003c1947 */ /* 0x001fea000383ffff */
.L_x_427:
[----:B------:R-:W-:Y:S05]  /*12800*/  BSYNC B1 ;  /* 0x0000000000017941 */ /* 0x000fea0003800000 */
.L_x_426:
[----:B------:R-:W-:Y:S01]  /*12810*/  LOP3.LUT P1, RZ, R11, 0xff, RZ, 0xc0, !PT ;  /* 0x000000ff0bff7812 */ /* 0x000fe2000782c0ff */
[C---:B------:R-:W-:Y:S01]  /*12820*/  IMAD.IADD R10, R7.reuse, 0x1, R10 ;  /* 0x00000001070a7824 */ /* 0x040fe200078e020a */
[----:B------:R-:W-:Y:S01]  /*12830*/  ULDC.64 UR4, c[0x0][0x650] ;  /* 0x0001940000047ab9 */ /* 0x000fe20000000a00 */
[C---:B------:R-:W-:Y:S01]  /*12840*/  ISETP.GE.U32.AND P2, PT, R7.reuse, 0x3, PT ;  /* 0x000000030700780c */ /* 0x040fe20003f46070 */
[----:B------:R-:W-:Y:S01]  /*12850*/  BSSY B1, `(.L_x_431) ;  /* 0x000006d000017945 */ /* 0x000fe20003800000 */
[----:B------:R-:W-:Y:S01]  /*12860*/  MOV R12, 0xffffffff ;  /* 0xffffffff000c7802 */ /* 0x000fe20000000f00 */
[----:B------:R-:W-:Y:S01]  /*12870*/  IMAD.MOV.U32 R21, RZ, RZ, -0x1 ;  /* 0xffffffffff157424 */ /* 0x000fe200078e00ff */
[----:B------:R-:W-:Y:S01]  /*12880*/  ISETP.GT.U32.AND P0, PT, R10, 0x2, PT ;  /* 0x000000020a00780c */ /* 0x000fe20003f04070 */
[----:B------:R-:W-:Y:S01]  /*12890*/  IMAD.MOV.U32 R13, RZ, RZ, -0x1 ;  /* 0xffffffffff0d7424 */ /* 0x000fe200078e00ff */
[----:B------:R-:W-:Y:S02]  /*128a0*/  PRMT R11, RZ, 0x7610, R11 ;  /* 0x00007610ff0b7816 */ /* 0x000fe4000000000b */
[----:B------:R-:W-:-:S02]  /*128b0*/  ISETP.LT.U32.AND P0, PT, R7, 0x3, P0 ;  /* 0x000000030700780c */ /* 0x000fc40000701070 */
[----:B------:R-:W0:Y:S01]  /*128c0*/  @P1 S2R R3, SR_CgaCtaId ;  /* 0x0000000000031919 */ /* 0x000e220000008800 */
[----:B------:R-:W-:-:S04]  /*128d0*/  @P1 MOV R2, 0x400 ;  /* 0x0000040000021802 */ /* 0x000fc80000000f00 */
[----:B0-----:R-:W-:Y:S01]  /*128e0*/  @P1 LEA R4, R3, R2, 0x18 ;  /* 0x0000000203041211 */ /* 0x001fe200078ec0ff */
[----:B------:R-:W-:-:S03]  /*128f0*/  IMAD.WIDE.U32 R2, R10, -0x55555555, RZ ;  /* 0xaaaaaaab0a027825 */ /* 0x000fc600078e00ff */
[----:B------:R0:W-:Y:S01]  /*12900*/  @P1 SYNCS.ARRIVE.TRANS64.A1T0 RZ, [R4+URZ+0x48], RZ ;  /* 0x000048ff04ff19a7 */ /* 0x0001e2000810003f */
[----:B------:R-:W-:Y:S02]  /*12910*/  IADD3 R22, P1, R22, UR20, RZ ;  /* 0x0000001416167c10 */ /* 0x000fe4000ff3e0ff */
[----:B------:R-:W-:Y:S02]  /*12920*/  SHF.R.U32.HI R5, RZ, 0x1, R3 ;  /* 0x00000001ff057819 */ /* 0x000fe40000011603 */
[----:B------:R-:W-:Y:S02]  /*12930*/  SEL R3, RZ, 0x1, !P0 ;  /* 0x00000001ff037807 */ /* 0x000fe40004000000 */
[----:B------:R-:W-:Y:S01]  /*12940*/  IADD3.X R19, R19, UR13, RZ, P1, !PT ;  /* 0x0000000d13137c10 */ /* 0x000fe20008ffe4ff */
[----:B------:R-:W-:Y:S01]  /*12950*/  IMAD R10, R5, -0x3, R10 ;  /* 0xfffffffd050a7824 */ /* 0x000fe200078e020a */
[----:B------:R-:W-:Y:S02]  /*12960*/  ISETP.GE.U32.AND P0, PT, R22, UR4, PT ;  /* 0x0000000416007c0c */ /* 0x000fe4000bf06070 */
[----:B------:R-:W-:-:S02]  /*12970*/  LOP3.LUT R0, R0, R3, RZ, 0x3c, !PT ;  /* 0x0000000300007212 */ /* 0x000fc400078e3cff */
[----:B------:R-:W-:Y:S02]  /*12980*/  ISETP.GE.U32.AND.EX P0, PT, R19, UR5, PT, P0 ;  /* 0x0000000513007c0c */ /* 0x000fe4000bf06100 */
[----:B------:R-:W-:Y:S02]  /*12990*/  @P2 LOP3.LUT R0, R0, 0x1, R5, 0x78, !PT ;  /* 0x0000000100002812 */ /* 0x000fe400078e7805 */
[----:B------:R-:W-:-:S09]  /*129a0*/  PRMT R2, RZ, 0x7610, R2 ;  /* 0x00007610ff027816 */ /* 0x000fd20000000002 */
[----:B0-----:R-:W-:Y:S05]  /*129b0*/  @P0 BRA `(.L_x_432) ;  /* 0x0000000400580947 */ /* 0x001fea0003800000 */
[----:B------:R-:W0:Y:S01]  /*129c0*/  S2R R14, SR_CTAID.X ;  /* 0x00000000000e7919 */ /* 0x000e220000002500 */
[----:B------:R-:W-:Y:S01]  /*129d0*/  ULDC.64 UR4, c[0x0][0x628] ;  /* 0x00018a0000047ab9 */ /* 0x000fe20000000a00 */
[----:B------:R-:W1:Y:S01]  /*129e0*/  LDC R15, c[0x0][0x144] ;  /* 0x00005100ff0f7b82 */ /* 0x000e620000000800 */
[----:B------:R-:W-:Y:S01]  /*129f0*/  ISETP.NE.U32.AND P0, PT, RZ, UR4, PT ;  /* 0x00000004ff007c0c */ /* 0x000fe2000bf05070 */
[----:B------:R-:W2:Y:S01]  /*12a00*/  S2R R12, SR_CTAID.Y ;  /* 0x00000000000c7919 */ /* 0x000ea20000002600 */
[----:B------:R-:W-:Y:S01]  /*12a10*/  ULDC UR7, c[0x0][0x630] ;  /* 0x00018c0000077ab9 */ /* 0x000fe20000000800 */
[----:B------:R-:W-:Y:S01]  /*12a20*/  ULDC UR8, c[0x0][0x150] ;  /* 0x0000540000087ab9 */ /* 0x000fe20000000800 */
[----:B------:R-:W-:Y:S01]  /*12a30*/  ISETP.NE.AND.EX P0, PT, RZ, UR5, PT, P0 ;  /* 0x00000005ff007c0c */ /* 0x000fe2000bf05300 */
[----:B------:R-:W-:Y:S02]  /*12a40*/  IMAD.MOV.U32 R2, RZ, RZ, R22 ;  /* 0x000000ffff027224 */ /* 0x000fe400078e0016 */
[----:B------:R-:W-:Y:S01]  /*12a50*/  IMAD.MOV.U32 R3, RZ, RZ, R19 ;  /* 0x000000ffff037224 */ /* 0x000fe200078e0013 */
[----:B0-----:R-:W-:-:S09]  /*12a60*/  I2FP.F32.U32 R16, R14 ;  /* 0x0000000e00107245 */ /* 0x001fd20000201000 */
[----:B------:R-:W-:Y:S05]  /*12a70*/  @!P0 BRA `(.L_x_433) ;  /* 0x0000000000288947 */ /* 0x000fea0003800000 */
[----:B------:R-:W-:Y:S02]  /*12a80*/  ULDC UR6, c[0x0][0x634] ;  /* 0x00018d0000067ab9 */ /* 0x000fe40000000800 */
[----:B------:R-:W-:-:S04]  /*12a90*/  IADD3 R3, P0, R22, UR6, RZ ;  /* 0x0000000616037c10 */ /* 0x000fc8000ff1e0ff */
[----:B------:R-:W-:-:S05]  /*12aa0*/  IADD3.X R13, RZ, R19, RZ, P0, !PT ;  /* 0x00000013ff0d7210 */ /* 0x000fca00007fe4ff */
[----:B------:R-:W-:-:S04]  /*12ab0*/  IMAD.WIDE.U32 R4, R13, UR4, RZ ;  /* 0x000000040d047c25 */ /* 0x000fc8000f8e00ff */
[----:B------:R-:W-:-:S04]  /*12ac0*/  IMAD.WIDE.U32 R4, P0, R3, UR5, R4 ;  /* 0x0000000503047c25 */ /* 0x000fc8000f800004 */
[----:B------:R-:W-:-:S04]  /*12ad0*/  IMAD.WIDE.U32 R2, R3, UR4, RZ ;  /* 0x0000000403027c25 */ /* 0x000fc8000f8e00ff */
[----:B------:R-:W-:Y:S01]  /*12ae0*/  IMAD.MOV.U32 R2, RZ, RZ, R5 ;  /* 0x000000ffff027224 */ /* 0x000fe200078e0005 */
[----:B------:R-:W-:Y:S01]  /*12af0*/  IADD3 RZ, P1, R3, R4, RZ ;  /* 0x0000000403ff7210 */ /* 0x000fe20007f3e0ff */
[----:B------:R-:W-:-:S04]  /*12b00*/  IMAD.X R3, RZ, RZ, RZ, P0 ;  /* 0x000000ffff037224 */ /* 0x000fc800000e06ff */
[----:B------:R-:W-:-:S08]  /*12b10*/  IMAD.WIDE.U32.X R2, R13, UR5, R2, P1 ;  /* 0x000000050d027c25 */ /* 0x000fd000088e0402 */
.L_x_433:
[----:B------:R-:W-:Y:S01]  /*12b20*/  FMUL R16, R16, UR8 ;  /* 0x0000000810107c20 */ /* 0x000fe20008400000 */
[--C-:B------:R-:W-:Y:S01]  /*12b30*/  SHF.R.U64 R13, R2, UR7, R3.reuse ;  /* 0x00000007020d7c19 */ /* 0x100fe20008001203 */
[----:B------:R-:W-:Y:S01]  /*12b40*/  ULDC.64 UR4, c[0x0][0x620] ;  /* 0x0001880000047ab9 */ /* 0x000fe20000000a00 */
[----:B------:R-:W-:Y:S01]  /*12b50*/  SHF.R.U32.HI R2, RZ, UR7, R3 ;  /* 0x00000007ff027c19 */ /* 0x000fe20008011603 */
[----:B------:R-:W-:Y:S01]  /*12b60*/  ULDC.64 UR6, c[0x0][0x640] ;  /* 0x0001900000067ab9 */ /* 0x000fe20000000a00 */
[----:B------:R-:W-:Y:S01]  /*12b70*/  IADD3 R21, P0, RZ, -R13, RZ ;  /* 0x8000000dff157210 */ /* 0x000fe20007f1e0ff */
[----:B------:R-:W0:Y:S01]  /*12b80*/  F2I.U32.TRUNC.NTZ R16, R16 ;  /* 0x0000001000107305 */ /* 0x000e22000020f000 */
[----:B------:R-:W-:-:S03]  /*12b90*/  MOV R3, R19 ;  /* 0x0000001300037202 */ /* 0x000fc60000000f00 */
[----:B------:R-:W-:Y:S01]  /*12ba0*/  IMAD.X R2, RZ, RZ, ~R2, P0 ;  /* 0x000000ffff027224 */ /* 0x000fe200000e0e02 */
[----:B------:R-:W-:-:S03]  /*12bb0*/  ISETP.NE.U32.AND P0, PT, RZ, UR6, PT ;  /* 0x00000006ff007c0c */ /* 0x000fc6000bf05070 */
[----:B------:R-:W-:Y:S01]  /*12bc0*/  IMAD R2, R2, UR4, RZ ;  /* 0x0000000402027c24 */ /* 0x000fe2000f8e02ff */
[----:B------:R-:W-:-:S03]  /*12bd0*/  ISETP.NE.AND.EX P0, PT, RZ, UR7, PT, P0 ;  /* 0x00000007ff007c0c */ /* 0x000fc6000bf05300 */
[C---:B------:R-:W-:Y:S01]  /*12be0*/  IMAD R5, R21.reuse, UR5, R2 ;  /* 0x0000000515057c24 */ /* 0x040fe2000f8e0202 */
[----:B------:R-:W-:Y:S01]  /*12bf0*/  ULDC UR5, c[0x0][0x154] ;  /* 0x0000550000057ab9 */ /* 0x000fe20000000800 */
[----:B------:R-:W-:Y:S02]  /*12c00*/  IMAD.MOV.U32 R2, RZ, RZ, R22 ;  /* 0x000000ffff027224 */ /* 0x000fe400078e0016 */
[----:B0-----:R-:W-:Y:S02]  /*12c10*/  IMAD.MOV R4, RZ, RZ, -R16 ;  /* 0x000000ffff047224 */ /* 0x001fe400078e0a10 */
[----:B------:R-:W-:Y:S01]  /*12c20*/  IMAD.WIDE.U32 R2, R21, UR4, R2 ;  /* 0x0000000415027c25 */ /* 0x000fe2000f8e0002 */
[----:B------:R-:W-:-:S03]  /*12c30*/  ULDC UR4, c[0x0][0x618] ;  /* 0x0001860000047ab9 */ /* 0x000fc60000000800 */
[----:B-1----:R-:W-:Y:S01]  /*12c40*/  IMAD R14, R15, R4, R14 ;  /* 0x000000040f0e7224 */ /* 0x002fe200078e020e */
[----:B--2---:R-:W-:Y:S01]  /*12c50*/  I2FP.F32.U32 R4, R12 ;  /* 0x0000000c00047245 */ /* 0x004fe20000201000 */
[----:B------:R-:W-:Y:S01]  /*12c60*/  IMAD.IADD R3, R3, 0x1, R5 ;  /* 0x0000000103037824 */ /* 0x000fe200078e0205 */
[----:B------:R-:W0:Y:S03]  /*12c70*/  LDC R15, c[0x0][0x148] ;  /* 0x00005200ff0f7b82 */ /* 0x000e260000000800 */
[----:B------:R-:W-:Y:S01]  /*12c80*/  FMUL R4, R4, UR5 ;  /* 0x0000000504047c20 */ /* 0x000fe20008400000 */
[--C-:B------:R-:W-:Y:S02]  /*12c90*/  SHF.R.U64 R16, R2, UR4, R3.reuse ;  /* 0x0000000402107c19 */ /* 0x100fe40008001203 */
[----:B------:R-:W-:Y:S01]  /*12ca0*/  SHF.R.U32.HI R3, RZ, UR4, R3 ;  /* 0x00000004ff037c19 */ /* 0x000fe20008011603 */
[----:B------:R-:W-:Y:S01]  /*12cb0*/  ULDC UR4, c[0x0][0x608] ;  /* 0x0001820000047ab9 */ /* 0x000fe20000000800 */
[----:B------:R1:W2:Y:S02]  /*12cc0*/  F2I.U32.TRUNC.NTZ R21, R4 ;  /* 0x0000000400157305 */ /* 0x0002a4000020f000 */
[----:B------:R-:W-:-:S02]  /*12cd0*/  SHF.R.U64 R20, R16, UR4, R3 ;  /* 0x0000000410147c19 */ /* 0x000fc40008001203 */
[----:B------:R-:W-:Y:S01]  /*12ce0*/  SHF.R.U32.HI R3, RZ, UR4, R3 ;  /* 0x00000004ff037c19 */ /* 0x000fe20008011603 */
[----:B------:R-:W-:-:S03]  /*12cf0*/  ULDC UR4, c[0x0][0x658] ;  /* 0x0001960000047ab9 */ /* 0x000fc60000000800 */
[--C-:B------:R-:W-:Y:S02]  /*12d00*/  SHF.R.U64 R18, R20, UR4, R3.reuse ;  /* 0x0000000414127c19 */ /* 0x100fe40008001203 */
[----:B------:R-:W-:-:S03]  /*12d10*/  SHF.R.U32.HI R23, RZ, UR4, R3 ;  /* 0x00000004ff177c19 */ /* 0x000fc60008011603 */
[----:B------:R-:W-:Y:S02]  /*12d20*/  IMAD.MOV.U32 R2, RZ, RZ, R18 ;  /* 0x000000ffff027224 */ /* 0x000fe400078e0012 */
[----:B------:R-:W-:Y:S01]  /*12d30*/  IMAD.MOV.U32 R3, RZ, RZ, R23 ;  /* 0x000000ffff037224 */ /* 0x000fe200078e0017 */
[----:B-12---:R-:W-:Y:S06]  /*12d40*/  @!P0 BRA `(.L_x_434) ;  /* 0x0000000000288947 */ /* 0x006fec0003800000 */
        /* <DEDUP_REMOVED lines=10> */
.L_x_434:
[----:B------:R-:W1:Y:S01]  /*12df0*/  LDC R4, c[0x0][0x65c] ;  /* 0x00019700ff047b82 */ /* 0x000e620000000800 */
[----:B------:R-:W-:Y:S01]  /*12e00*/  ULDC UR4, c[0x0][0x648] ;  /* 0x0001920000047ab9 */ /* 0x000fe20000000800 */
[----:B------:R-:W-:Y:S01]  /*12e10*/  IMAD.MOV R21, RZ, RZ, -R21 ;  /* 0x000000ffff157224 */ /* 0x000fe200078e0a15 */
[----:B------:R-:W-:Y:S01]  /*12e20*/  SHF.R.U64 R3, R2, UR4, R3 ;  /* 0x0000000402037c19 */ /* 0x000fe20008001203 */
[----:B------:R-:W-:Y:S01]  /*12e30*/  ULDC UR4, c[0x0][0x638] ;  /* 0x00018e0000047ab9 */ /* 0x000fe20000000800 */
[----:B------:R-:W-:Y:S01]  /*12e40*/  LOP3.LUT R20, R20, UR17, RZ, 0xc0, !PT ;  /* 0x0000001114147c12 */ /* 0x000fe2000f8ec0ff */
[----:B------:R-:W-:Y:S01]  /*12e50*/  ULDC UR5, c[0x0][0x610] ;  /* 0x0001840000057ab9 */ /* 0x000fe20000000800 */
[----:B------:R-:W-:Y:S01]  /*12e60*/  MOV R2, 0x1 ;  /* 0x0000000100027802 */ /* 0x000fe20000000f00 */
[----:B------:R-:W-:Y:S02]  /*12e70*/  IMAD.MOV R5, RZ, RZ, -R3 ;  /* 0x000000ffff057224 */ /* 0x000fe400078e0a03 */
[----:B------:R-:W-:-:S02]  /*12e80*/  IMAD R3, R3, UR18, R20 ;  /* 0x0000001203037c24 */ /* 0x000fc4000f8e0214 */
[----:B------:R-:W-:Y:S01]  /*12e90*/  IMAD R18, R5, UR4, R18 ;  /* 0x0000000405127c24 */ /* 0x000fe2000f8e0212 */
[----:B------:R-:W-:Y:S01]  /*12ea0*/  ULDC UR4, c[0x0][0x600] ;  /* 0x0001800000047ab9 */ /* 0x000fe20000000800 */
[----:B-1----:R-:W-:-:S13]  /*12eb0*/  ISETP.NE.AND P0, PT, R4, 0x1, PT ;  /* 0x000000010400780c */ /* 0x002fda0003f05270 */
[----:B0-----:R-:W-:Y:S01]  /*12ec0*/  @P0 IMAD R14, R15, R21, R12 ;  /* 0x000000150f0e0224 */ /* 0x001fe200078e020c */
[----:B------:R-:W-:-:S03]  /*12ed0*/  LOP3.LUT R15, R16, UR16, RZ, 0xc0, !PT ;  /* 0x00000010100f7c12 */ /* 0x000fc6000f8ec0ff */
[----:B------:R-:W-:Y:S02]  /*12ee0*/  IMAD R14, R3, UR5, R14 ;  /* 0x00000005030e7c24 */ /* 0x000fe4000f8e020e */
[----:B------:R-:W-:-:S05]  /*12ef0*/  IMAD R3, R18, UR4, R15 ;  /* 0x0000000412037c24 */ /* 0x000fca000f8e020f */
[----:B------:R-:W-:Y:S02]  /*12f00*/  SEL R21, R3, R14, !P0 ;  /* 0x0000000e03157207 */ /* 0x000fe40004000000 */
[----:B------:R-:W-:-:S07]  /*12f10*/  SEL R12, R14, R3, !P0 ;  /* 0x000000030e0c7207 */ /* 0x000fce0004000000 */
.L_x_432:
[----:B------:R-:W-:Y:S05]  /*12f20*/  BSYNC B1 ;  /* 0x0000000000017941 */ /* 0x000fea0003800000 */
.L_x_431:
[----:B------:R-:W-:-:S13]  /*12f30*/  LOP3.LUT P0, RZ, R2, 0xff, RZ, 0xc0, !PT ;  /* 0x000000ff02ff7812 */ /* 0x000fda000780c0ff */
[----:B------:R-:W-:Y:S05]  /*12f40*/  @P0 BRA `(.L_x_435) ;  /* 0xfffffff400300947 */ /* 0x000fea000383ffff */
[----:B------:R-:W-:Y:S05]  /*12f50*/  BSYNC B0 ;  /* 0x0000000000007941 */ /* 0x000fea0003800000 */
.L_x_424:
[----:B------:R-:W-:-:S03]  /*12f60*/  UMOV UR4, 0xffffffff ;  /* 0xffffffff00047882 */ /* 0x000fc60000000000 */
[----:B------:R-:W-:Y:S05]  /*12f70*/  BRA.DIV UR4, `(.L_x_436) ;  /* 0x0000000204f07947 */ /* 0x000fea000b800000 */
[----:B------:R-:W-:-:S13]  /*12f80*/  ELECT P6, URZ, PT ;  /* 0x00000000003f782f */ /* 0x000fda00038c0000 */
.L_x_449:
[----:B------:R-:W-:Y:S04]  /*12f90*/  BSSY B0, `(.L_x_437) ;  /* 0x0000022000007945 */ /* 0x000fe80003800000 */
[----:B------:R-:W-:Y:S05]  /*12fa0*/  @!P6 BRA `(.L_x_438) ;  /* 0x000000000080e947 */ /* 0x000fea0003800000 */
[----:B------:R-:W-:-:S04]  /*12fb0*/  LOP3.LUT R17, R17, 0x2, RZ, 0xfc, !PT ;  /* 0x0000000211117812 */ /* 0x000fc800078efcff */
[----:B------:R-:W-:-:S13]  /*12fc0*/  ISETP.NE.AND P0, PT, R17, 0x3, PT ;  /* 0x000000031100780c */ /* 0x000fda0003f05270 */
[----:B------:R-:W-:Y:S05]  /*12fd0*/  @!P0 BRA `(.L_x_439) ;  /* 0x0000000000048947 */ /* 0x000fea0003800000 */
[----:B------:R-:W-:Y:S01]  /*12fe0*/  BPT.TRAP 0x1 ;  /* 0x000000040000795c */ /* 0x000fe20000300000 */
.L_x_439:
[----:B------:R-:W0:Y:S01]  /*12ff0*/  S2R R3, SR_CgaCtaId ;  /* 0x0000000000037919 */ /* 0x000e220000008800 */
[----:B------:R-:W-:-:S04]  /*13000*/  MOV R2, 0x400 ;  /* 0x0000040000027802 */ /* 0x000fc80000000f00 */
[----:B0-----:R-:W-:Y:S02]  /*13010*/  LEA R3, R3, R2, 0x18 ;  /* 0x0000000203037211 */ /* 0x001fe400078ec0ff */
[----:B------:R-:W-:-:S03]  /*13020*/  SHF.L.U32 R2, R0, 0x1f, RZ ;  /* 0x0000001f00027819 */ /* 0x000fc600000006ff */
[----:B------:R-:W-:-:S04]  /*13030*/  VIADD R3, R3, 0x18 ;  /* 0x0000001803037836 */ /* 0x000fc80000000000 */
[C---:B------:R-:W-:Y:S02]  /*13040*/  IMAD R7, R10.reuse, 0x8, R3 ;  /* 0x000000080a077824 */ /* 0x040fe400078e0203 */
[----:B------:R-:W-:Y:S02]  /*13050*/  VIADD R10, R10, 0x1 ;  /* 0x000000010a0a7836 */ /* 0x000fe40000000000 */
[----:B------:R-:W0:Y:S03]  /*13060*/  SYNCS.PHASECHK.TRANS64.TRYWAIT P0, [R7+URZ], R2 ;  /* 0x00000002070075a7 */ /* 0x000e26000800017f */
[----:B------:R-:W-:-:S04]  /*13070*/  ISETP.NE.AND P1, PT, R10, 0x3, PT ;  /* 0x000000030a00780c */ /* 0x000fc80003f25270 */
[----:B------:R-:W-:Y:S02]  /*13080*/  SEL R5, RZ, 0x1, P1 ;  /* 0x00000001ff057807 */ /* 0x000fe40000800000 */
[----:B------:R-:W-:Y:S02]  /*13090*/  SEL R10, R10, RZ, P1 ;  /* 0x000000ff0a0a7207 */ /* 0x000fe40000800000 */
[----:B------:R-:W-:-:S03]  /*130a0*/  LOP3.LUT R5, R0, R5, RZ, 0x3c, !PT ;  /* 0x0000000500057212 */ /* 0x000fc600078e3cff */
[----:B------:R-:W-:Y:S01]  /*130b0*/  IMAD R9, R10, 0x8, R3 ;  /* 0x000000080a097824 */ /* 0x000fe200078e0203 */
[----:B------:R-:W-:Y:S01]  /*130c0*/  SHF.L.U32 R4, R5, 0x1f, RZ ;  /* 0x0000001f05047819 */ /* 0x000fe200000006ff */
[----:B0-----:R-:W-:Y:S06]  /*130d0*/  @!P0 BRA `(.L_x_440) ;  /* 0x0000000000b88947 */ /* 0x001fec0003800000 */
.L_x_450:
[----:B------:R-:W1:Y:S01]  /*130e0*/  SYNCS.PHASECHK.TRANS64.TRYWAIT P0, [R9+URZ], R4 ;  /* 0x00000004090075a7 */ /* 0x000e62000800017f */
[----:B------:R-:W-:-:S04]  /*130f0*/  IADD3 R0, R10, 0x1, RZ ;  /* 0x000000010a007810 */ /* 0x000fc80007ffe0ff */
[----:B------:R-:W-:-:S04]  /*13100*/  ISETP.NE.AND P1, PT, R0, 0x3, PT ;  /* 0x000000030000780c */ /* 0x000fc80003f25270 */
[----:B0-----:R-:W-:Y:S02]  /*13110*/  SEL R2, RZ, 0x1, P1 ;  /* 0x00000001ff027807 */ /* 0x001fe40000800000 */
[----:B------:R-:W-:Y:S02]  /*13120*/  SEL R0, R0, RZ, P1 ;  /* 0x000000ff00007207 */ /* 0x000fe40000800000 */
[----:B------:R-:W-:Y:S01]  /*13130*/  LOP3.LUT R2, R5, R2, RZ, 0x3c, !PT ;  /* 0x0000000205027212 */ /* 0x000fe200078e3cff */
[----:B-1----:R-:W-:Y:S06]  /*13140*/  @!P0 BRA `(.L_x_441) ;  /* 0x0000000000b08947 */ /* 0x002fec0003800000 */
.L_x_451:
[----:B------:R-:W-:Y:S01]  /*13150*/  IMAD R3, R0, 0x8, R3 ;  /* 0x0000000800037824 */ /* 0x000fe200078e0203 */
[----:B------:R-:W-:-:S07]  /*13160*/  SHF.L.U32 R0, R2, 0x1f, RZ ;  /* 0x0000001f02007819 */ /* 0x000fce00000006ff */
.L_x_442:
[----:B-1----:R1:W2:Y:S02]  /*13170*/  SYNCS.PHASECHK.TRANS64.TRYWAIT P0, [R3+URZ], R0 ;  /* 0x00000000030075a7 */ /* 0x0022a4000800017f */
[----:B--2---:R-:W-:Y:S05]  /*13180*/  @!P0 NANOSLEEP.SYNCS 0x989680 ;  /* 0x009896800000895d */ /* 0x004fea0003900000 */
[----:B------:R-:W2:Y:S02]  /*13190*/  @!P0 SYNCS.PHASECHK.TRANS64 P0, [R3+URZ], R0 ;  /* 0x00000000030085a7 */ /* 0x000ea4000800007f */
[----:B--2---:R-:W-:Y:S05]  /*131a0*/  @!P0 BRA `(.L_x_442) ;  /* 0xfffffffc00f08947 */ /* 0x004fea000383ffff */
.L_x_438:
[----:B------:R-:W-:Y:S05]  /*131b0*/  BSYNC B0 ;  /* 0x0000000000007941 */ /* 0x000fea0003800000 */
.L_x_437:
[----:B------:R-:W-:Y:S05]  /*131c0*/  EXIT ;  /* 0x000000000000794d */ /* 0x000fea0003800000 */
.L_x_21:
[----:B---3--:R3:W4:Y:S02]  /*131d0*/  SYNCS.PHASECHK.TRANS64.TRYWAIT P1, [R3+URZ], R0 ;  /* 0x00000000030075a7 */ /* 0x008724000802017f */
[----:B----4-:R-:W-:Y:S05]  /*131e0*/  @!P1 NANOSLEEP.SYNCS 0x989680 ;  /* 0x009896800000995d */ /* 0x010fea0003900000 */
[----:B------:R-:W4:Y:S02]  /*131f0*/  @!P1 SYNCS.PHASECHK.TRANS64 P1, [R3+URZ], R0 ;  /* 0x00000000030095a7 */ /* 0x000f24000802007f */
[----:B----4-:R-:W-:Y:S05]  /*13200*/  @!P1 BRA `(.L_x_21) ;  /* 0xfffffffc00f09947 */ /* 0x010fea000383ffff */
[----:B------:R-:W-:Y:S05]  /*13210*/  BRA `(.L_x_20) ;  /* 0xfffffee000d07947 */ /* 0x000fea000383ffff */
.L_x_26:
[----:B--2---:R2:W3:Y:S02]  /*13220*/  SYNCS.PHASECHK.TRANS64.TRYWAIT P1, [R5+URZ], R4 ;  /* 0x00000004050075a7 */ /* 0x0044e4000802017f */
[----:B---3--:R-:W-:Y:S05]  /*13230*/  @!P1 NANOSLEEP.SYNCS 0x989680 ;  /* 0x009896800000995d */ /* 0x008fea0003900000 */
[----:B------:R-:W3:Y:S02]  /*13240*/  @!P1 SYNCS.PHASECHK.TRANS64 P1, [R5+URZ], R4 ;  /* 0x00000004050095a7 */ /* 0x000ee4000802007f */
[----:B---3--:R-:W-:Y:S05]  /*13250*/  @!P1 BRA `(.L_x_26) ;  /* 0xfffffffc00f09947 */ /* 0x008fea000383ffff */
[----:B------:R-:W-:Y:S05]  /*13260*/  BRA `(.L_x_25) ;  /* 0xfffffee800107947 */ /* 0x000fea000383ffff */
.L_x_425:
[----:B------:R-:W-:Y:S01]  /*13270*/  BSSY B1, `(.L_x_443) ;  /* 0x0000006000017945 */ /* 0x000fe20003800000 */
[----:B------:R-:W-:-:S07]  /*13280*/  IMAD.MOV.U32 R15, RZ, RZ, -0x1 ;  /* 0xffffffffff0f7424 */ /* 0x000fce00078e00ff */
[----:B------:R-:W-:Y:S05]  /*13290*/  WARPSYNC.COLLECTIVE R15, `(.L_x_444) ;  /* 0x000000000f0c7348 */ /* 0x000fea0003c00000 */
[----:B------:R-:W-:Y:S02]  /*132a0*/  ELECT P6, UR62, PT ;  /* 0x00000000003e782f */ /* 0x000fe400038c0000 */
[----:B------:R-:W-:Y:S01]  /*132b0*/  MOV R14, UR62 ;  /* 0x0000003e000e7c02 */ /* 0x000fe20008000f00 */
[----:B------:R-:W-:Y:S10]  /*132c0*/  ENDCOLLECTIVE ;  /* 0x000000000000791b */ /* 0x000ff40003800000 */
.L_x_444:
[----:B------:R-:W-:Y:S05]  /*132d0*/  BSYNC B1 ;  /* 0x0000000000017941 */ /* 0x000fea0003800000 */
.L_x_443:
[----:B------:R-:W-:Y:S05]  /*132e0*/  BRA `(.L_x_445) ;  /* 0xfffffff000547947 */ /* 0x000fea000383ffff */
.L_x_428:
[----:B0-----:R0:W2:Y:S02]  /*132f0*/  SYNCS.PHASECHK.TRANS64.TRYWAIT P0, [R15+URZ+0x18], R4 ;  /* 0x000018040f0075a7 */ /* 0x0010a4000800017f */
[----:B--2---:R-:W-:Y:S05]  /*13300*/  @!P0 NANOSLEEP.SYNCS 0x989680 ;  /* 0x009896800000895d */ /* 0x004fea0003900000 */
[----:B------:R-:W2:Y:S02]  /*13310*/  @!P0 SYNCS.PHASECHK.TRANS64 P0, [R15+URZ+0x18], R4 ;  /* 0x000018040f0085a7 */ /* 0x000ea4000800007f */
[----:B--2---:R-:W-:Y:S05]  /*13320*/  @!P0 BRA `(.L_x_428) ;  /* 0xfffffffc00f08947 */ /* 0x004fea000383ffff */
[----:B------:R-:W-:Y:S05]  /*13330*/  BRA `(.L_x_446) ;  /* 0xfffffff000947947 */ /* 0x000fea000383ffff */
.L_x_436:
[----:B------:R-:W-:Y:S01]  /*13340*/  BSSY B0, `(.L_x_447) ;  /* 0x0000006000007945 */ /* 0x000fe20003800000 */
[----:B------:R-:W-:-:S07]  /*13350*/  IMAD.MOV.U32 R15, RZ, RZ, -0x1 ;  /* 0xffffffffff0f7424 */ /* 0x000fce00078e00ff */
[----:B------:R-:W-:Y:S05]  /*13360*/  WARPSYNC.COLLECTIVE R15, `(.L_x_448) ;  /* 0x000000000f0c7348 */ /* 0x000fea0003c00000 */
[----:B------:R-:W-:Y:S02]  /*13370*/  ELECT P6, UR62, PT ;  /* 0x00000000003e782f */ /* 0x000fe400038c0000 */
[----:B------:R-:W-:Y:S01]  /*13380*/  MOV R14, UR62 ;  /* 0x0000003e000e7c02 */ /* 0x000fe20008000f00 */
[----:B------:R-:W-:Y:S10]  /*13390*/  ENDCOLLECTIVE ;  /* 0x000000000000791b */ /* 0x000ff40003800000 */
.L_x_448:
[----:B------:R-:W-:Y:S05]  /*133a0*/  BSYNC B0 ;  /* 0x0000000000007941 */ /* 0x000fea0003800000 */
.L_x_447:
[----:B------:R-:W-:Y:S05]  /*133b0*/  BRA `(.L_x_449) ;  /* 0xfffffff800f47947 */ /* 0x000fea000383ffff */
.L_x_440:
[----:B0-----:R0:W1:Y:S02]  /*133c0*/  SYNCS.PHASECHK.TRANS64.TRYWAIT P0, [R7+URZ], R2 ;  /* 0x00000002070075a7 */ /* 0x001064000800017f */
[----:B-1----:R-:W-:Y:S05]  /*133d0*/  @!P0 NANOSLEEP.SYNCS 0x989680 ;  /* 0x009896800000895d */ /* 0x002fea0003900000 */
[----:B------:R-:W1:Y:S02]  /*133e0*/  @!P0 SYNCS.PHASECHK.TRANS64 P0, [R7+URZ], R2 ;  /* 0x00000002070085a7 */ /* 0x000e64000800007f */
[----:B-1----:R-:W-:Y:S05]  /*133f0*/  @!P0 BRA `(.L_x_440) ;  /* 0xfffffffc00f08947 */ /* 0x002fea000383ffff */
[----:B------:R-:W-:Y:S05]  /*13400*/  BRA `(.L_x_450) ;  /* 0xfffffffc00347947 */ /* 0x000fea000383ffff */
.L_x_441:
[----:B0-----:R0:W1:Y:S02]  /*13410*/  SYNCS.PHASECHK.TRANS64.TRYWAIT P0, [R9+URZ], R4 ;  /* 0x00000004090075a7 */ /* 0x001064000800017f */
[----:B-1----:R-:W-:Y:S05]  /*13420*/  @!P0 NANOSLEEP.SYNCS 0x989680 ;  /* 0x009896800000895d */ /* 0x002fea0003900000 */
[----:B------:R-:W1:Y:S02]  /*13430*/  @!P0 SYNCS.PHASECHK.TRANS64 P0, [R9+URZ], R4 ;  /* 0x00000004090085a7 */ /* 0x000e64000800007f */
[----:B-1----:R-:W-:Y:S05]  /*13440*/  @!P0 BRA `(.L_x_441) ;  /* 0xfffffffc00f08947 */ /* 0x002fea000383ffff */
[----:B------:R-:W-:Y:S05]  /*13450*/  BRA `(.L_x_451) ;  /* 0xfffffffc003c7947 */ /* 0x000fea000383ffff */
.L_x_452:
[----:B------:R-:W-:-:S00]  /*13460*/  BRA `(.L_x_452) ;  /* 0xfffffffc00fc7947 */ /* 0x000fc0000383ffff */
[----:B------:R-:W-:-:S00]  /*13470*/  NOP ;  /* 0x0000000000007918 */ /* 0x000fc00000000000 */
        /* <DEDUP_REMOVED lines=8> */
.L_x_453:


//--------------------- .nv.global.init           --------------------------
	.section	.nv.global.init,"aw",@progbits
.nv.global.init:
	.type		$str$22,@object
	.size		$str$22,($str$23 - $str$22)
$str$22:
        /*0000*/ 	.byte	0x6b, 0x5f, 0x74, 0x69, 0x6c, 0x65, 0x5f, 0x63, 0x6f, 0x75, 0x6e, 0x74, 0x20, 0x3e, 0x3d, 0x20
        /*0010*/ 	.byte	0x31, 0x00
	.type		$str$23,@object
	.size		$str$23,(__unnamed_1 - $str$23)
$str$23:
        /*0012*/ 	.byte	0x2f, 0x74, 0x6d, 0x70, 0x2f, 0x63, 0x75, 0x74, 0x6c, 0x61, 0x73, 0x73, 0x5f, 0x73, 0x77, 0x65
        /*0022*/ 	.byte	0x65, 0x70, 0x5f, 0x73, 0x72, 0x63, 0x2f, 0x69, 0x6e, 0x63, 0x6c, 0x75, 0x64, 0x65, 0x2f, 0x63
        /*0032*/ 	.byte	0x75, 0x74, 0x6c, 0x61, 0x73, 0x73, 0x2f, 0x67, 0x65, 0x6d, 0x6d, 0x2f, 0x63, 0x6f, 0x6c, 0x6c
        /*0042*/ 	.byte	0x65, 0x63, 0x74, 0x69, 0x76, 0x65, 0x2f, 0x73, 0x6d, 0x39, 0x30, 0x5f, 0x6d, 0x6d, 0x61, 0x5f
        /*0052*/ 	.byte	0x74, 0x6d, 0x61, 0x5f, 0x67, 0x6d, 0x6d, 0x61, 0x5f, 0x73, 0x73, 0x5f, 0x77, 0x61, 0x72, 0x70
        /*0062*/ 	.byte	0x73, 0x70, 0x65, 0x63, 0x69, 0x61, 0x6c, 0x69, 0x7a, 0x65, 0x64, 0x2e, 0x68, 0x70, 0x70, 0x00
	.type		__unnamed_1,@object
	.size		__unnamed_1,(.L_0 - __unnamed_1)
__unnamed_1:
        /*0072*/ 	.byte	0x76, 0x6f, 0x69, 0x64, 0x20, 0x63, 0x75, 0x74, 0x6c, 0x61, 0x73, 0x73, 0x3a, 0x3a, 0x67, 0x65
        /* <DEDUP_REMOVED lines=180> */
        /*0bc2*/ 	.byte	0x6e, 0x74, 0x69, 0x74, 0x79, 0x5d, 0x00
.L_0:


//--------------------- .nv.shared._ZN7cutlass13device_kernelINS_4gemm6kernel13GemmUniversalIN4cute5tupleIJiiiiEEENS1_10collective13CollectiveMmaINS1_34MainloopSm90TmaGmmaWarpSpecializedILi3ENS5_IJNS4_1CILi2EEENSA_ILi1EEESC_EEENS1_35KernelTmaWarpSpecializedCooperativeEEENS5_IJNSA_ILi128EEENSA_ILi384EEENSA_ILi64EEEEEENS_6half_tENS5_IJlSC_lEEESK_SL_NS4_8TiledMMAINS4_8MMA_AtomIJNS4_4SM904GMMA26MMA_64x192x16_F32F16F16_SSILNSP_5MajorE0ELSR_0ELNSP_7ScaleInE1ELSS_1EEEEEENS4_6LayoutISD_NS5_IJSC_NSA_ILi0EEESW_EEEEENS5_IJNS4_10UnderscoreESZ_SZ_EEEEENS4_13SM90_TMA_LOADENS4_14ComposedLayoutINS4_7SwizzleILi3ELi4ELi3EEENS4_18smem_ptr_flag_bitsILi16EEENSV_INS5_IJNSA_ILi8EEESI_EEENS5_IJSI_SC_EEEEEEEvNS4_8identityENS4_23SM90_TMA_LOAD_MULTICASTES1C_vS1D_EENS_8epilogue10collective6detail29Sm90TmaWarpSpecializedAdapterINS1H_15DefaultEpilogueISK_SL_SL_NS1G_6thread17LinearCombinationISK_Li1EffLNS1L_9ScaleType4KindE0ELNS_15FloatRoundStyleE2ESK_EENS1_15EpilogueDefaultEEEEEvvEEEEvNT_6ParamsE --------------------------
	.section	.nv.shared._ZN7cutlass13device_kernelINS_4gemm6kernel13GemmUniversalIN4cute5tupleIJiiiiEEENS1_10collective13CollectiveMmaINS1_34MainloopSm90TmaGmmaWarpSpecializedILi3ENS5_IJNS4_1CILi2EEENSA_ILi1EEESC_EEENS1_35KernelTmaWarpSpecializedCooperativeEEENS5_IJNSA_ILi128EEENSA_ILi384EEENSA_ILi64EEEEEENS_6half_tENS5_IJlSC_lEEESK_SL_NS4_8TiledMMAINS4_8MMA_AtomIJNS4_4SM904GMMA26MMA_64x192x16_F32F16F16_SSILNSP_5MajorE0ELSR_0ELNSP_7ScaleInE1ELSS_1EEEEEENS4_6LayoutISD_NS5_IJSC_NSA_ILi0EEESW_EEEEENS5_IJNS4_10UnderscoreESZ_SZ_EEEEENS4_13SM90_TMA_LOADENS4_14ComposedLayoutINS4_7SwizzleILi3ELi4ELi3EEENS4_18smem_ptr_flag_bitsILi16EEENSV_INS5_IJNSA_ILi8EEESI_EEENS5_IJSI_SC_EEEEEEEvNS4_8identityENS4_23SM90_TMA_LOAD_MULTICASTES1C_vS1D_EENS_8epilogue10collective6detail29Sm90TmaWarpSpecializedAdapterINS1H_15DefaultEpilogueISK_SL_SL_NS1G_6thread17LinearCombinationISK_Li1EffLNS1L_9ScaleType4KindE0ELNS_15FloatRoundStyleE2ESK_EENS1_15EpilogueDefaultEEEEEvvEEEEvNT_6ParamsE,"aw",@nobits
	.sectionflags	@""
	.align	16
	.zero		1024


//--------------------- .nv.shared.reserved.0     --------------------------
	.section	.nv.shared.reserved.0,"aw",@nobits
	.weak		__nv_reservedSMEM_offset_0_alias
	.size		__nv_reservedSMEM_offset_0_alias, 0, 0
	.other		__nv_reservedSMEM_offset_0_alias,@"STO_CUDA_RESERVED_SHARED STV_DEFAULT"
__nv_reservedSMEM_offset_0_alias:
	.zero		0


//--------------------- .nv.global                --------------------------
	.section	.nv.global,"aw",@nobits
.nv.global:
	.type		_ZN40_INTERNAL_ec8c7fc4_4_k_cu_2eb6b06c_171504cute1_E,@object
	.size		_ZN40_INTERNAL_ec8c7fc4_4_k_cu_2eb6b06c_171504cute1_E,(_ZN40_INTERNAL_ec8c7fc4_4_k_cu_2eb6b06c_171504cuda3std3__45__cpo6cbeginE - _ZN40_INTERNAL_ec8c7fc4_4_k_cu_2eb6b06c_171504cute1_E)
_ZN40_INTERNAL_ec8c7fc4_4_k_cu_2eb6b06c_171504cute1_E:
	.zero		1
	.type		_ZN40_INTERNAL_ec8c7fc4_4_k_cu_2eb6b06c_171504cuda3std3__45__cpo6cbeginE,@object
	.size		_ZN40_INTERNAL_ec8c7fc4_4_k_cu_2eb6b06c_171504cuda3std3__45__cpo6cbeginE,(_ZN40_INTERNAL_ec8c7fc4_4_k_cu_2eb6b06c_171504cuda3std3__48in_placeE - _ZN40_INTERNAL_ec8c7fc4_4_k_cu_2eb6b06c_171504cuda3std3__45__cpo6cbeginE)
_ZN40_INTERNAL_ec8c7fc4_4_k_cu_2eb6b06c_171504cuda3std3__45__cpo6cbeginE:
	.zero		1
	.type		_ZN40_INTERNAL_ec8c7fc4_4_k_cu_2eb6b06c_171504cuda3std3__48in_placeE,@object
	.size		_ZN40_INTERNAL_ec8c7fc4_4_k_cu_2eb6b06c_171504cuda3std3__48in_placeE,(_ZN40_INTERNAL_ec8c7fc4_4_k_cu_2eb6b06c_171504cuda3std6ranges3__45__cpo9iter_moveE - _ZN40_INTERNAL_ec8c7fc4_4_k_cu_2eb6b06c_171504cuda3std3__48in_placeE)
_ZN40_INTERNAL_ec8c7fc4_4_k_cu_2eb6b06c_171504cuda3std3__48in_placeE:
	.zero		1
	.type		_ZN40_INTERNAL_ec8c7fc4_4_k_cu_2eb6b06c_171504cuda3std6ranges3__45__cpo9iter_moveE,@object
	.size		_ZN40_INTERNAL_ec8c7fc4_4_k_cu_2eb6b06c_171504cuda3std6ranges3__45__cpo9iter_moveE,(_ZN40_INTERNAL_ec8c7fc4_4_k_cu_2eb6b06c_171504cuda3std3__45__cpo5beginE - _ZN40_INTERNAL_ec8c7fc4_4_k_cu_2eb6b06c_171504cuda3std6ranges3__45__cpo9iter_moveE)
_ZN40_INTERNAL_ec8c7fc4_4_k_cu_2eb6b06c_171504cuda3std6ranges3__45__cpo9iter_moveE:
	.zero		1
	.type		_ZN40_INTERNAL_ec8c7fc4_4_k_cu_2eb6b06c_171504cuda3std3__45__cpo5beginE,@object
	.size		_ZN40_INTERNAL_ec8c7fc4_4_k_cu_2eb6b06c_171504cuda3std3__45__cpo5beginE,(_ZN40_INTERNAL_ec8c7fc4_4_k_cu_2eb6b06c_171504cuda3std3__442_GLOBAL__N__ec8c7fc4_4_k_cu_2eb6b06c_171506ignoreE - _ZN40_INTERNAL_ec8c7fc4_4_k_cu_2eb6b06c_171504cuda3std3__45__cpo5beginE)
_ZN40_INTERNAL_ec8c7fc4_4_k_cu_2eb6b06c_171504cuda3std3__45__cpo5beginE:
	.zero		1
	.type		_ZN40_INTERNAL_ec8c7fc4_4_k_cu_2eb6b06c_171504cuda3std3__442_GLOBAL__N__ec8c7fc4_4_k_cu_2eb6b06c_171506ignoreE,@object
	.size		_ZN40_INTERNAL_ec8c7fc4_4_k_cu_2eb6b06c_171504cuda3std3__442_GLOBAL__N__ec8c7fc4_4_k_cu_2eb6b06c_171506ignoreE,(_ZN40_INTERNAL_ec8c7fc4_4_k_cu_2eb6b06c_171504cute7productE - _ZN40_INTERNAL_ec8c7fc4_4_k_cu_2eb6b06c_171504cuda3std3__442_GLOBAL__N__ec8c7fc4_4_k_cu_2eb6b06c_171506ignoreE)
_ZN40_INTERNAL_ec8c7fc4_4_k_cu_2eb6b06c_171504cuda3std3__442_GLOBAL__N__ec8c7fc4_4_k_cu_2eb6b06c_171506ignoreE:
	.zero		1
	.type		_ZN40_INTERNAL_ec8c7fc4_4_k_cu_2eb6b06c_171504cute7productE,@object
	.size		_ZN40_INTERNAL_ec8c7fc4_4_k_cu_2eb6b06c_171504cute7productE,(_ZN40_INTERNAL_ec8c7fc4_4_k_cu_2eb6b06c_171504cuda3std3__45__cpo3endE - _ZN40_INTERNAL_ec8c7fc4_4_k_cu_2eb6b06c_171504cute7productE)
_ZN40_INTERNAL_ec8c7fc4_4_k_cu_2eb6b06c_171504cute7productE:
	.zero		1
	.type		_ZN40_INTERNAL_ec8c7fc4_4_k_cu_2eb6b06c_171504cuda3std3__45__cpo3endE,@object
	.size		_ZN40_INTERNAL_ec8c7fc4_4_k_cu_2eb6b06c_171504cuda3std3__45__cpo3endE,(_ZN40_INTERNAL_ec8c7fc4_4_k_cu_2eb6b06c_171504cuda3std3__419piecewise_constructE - _ZN40_INTERNAL_ec8c7fc4_4_k_cu_2eb6b06c_171504cuda3std3__45__cpo3endE)
_ZN40_INTERNAL_ec8c7fc4_4_k_cu_2eb6b06c_171504cuda3std3__45__cpo3endE:
	.zero		1
	.type		_ZN40_INTERNAL_ec8c7fc4_4_k_cu_2eb6b06c_171504cuda3std3__419piecewise_constructE,@object
	.size		_ZN40_INTERNAL_ec8c7fc4_4_k_cu_2eb6b06c_171504cuda3std3__419piecewise_constructE,(_ZN40_INTERNAL_ec8c7fc4_4_k_cu_2eb6b06c_171504cuda3std3__45__cpo4cendE - _ZN40_INTERNAL_ec8c7fc4_4_k_cu_2eb6b06c_171504cuda3std3__419piecewise_constructE)
_ZN40_INTERNAL_ec8c7fc4_4_k_cu_2eb6b06c_171504cuda3std3__419piecewise_constructE:
	.zero		1
	.type		_ZN40_INTERNAL_ec8c7fc4_4_k_cu_2eb6b06c_171504cuda3std3__45__cpo4cendE,@object
	.size		_ZN40_INTERNAL_ec8c7fc4_4_k_cu_2eb6b06c_171504cuda3std3__45__cpo4cendE,(_ZN40_INTERNAL_ec8c7fc4_4_k_cu_2eb6b06c_171504cuda3std6ranges3__45__cpo4swapE - _ZN40_INTERNAL_ec8c7fc4_4_k_cu_2eb6b06c_171504cuda3std3__45__cpo4cendE)
_ZN40_INTERNAL_ec8c7fc4_4_k_cu_2eb6b06c_171504cuda3std3__45__cpo4cendE:
	.zero		1
	.type		_ZN40_INTERNAL_ec8c7fc4_4_k_cu_2eb6b06c_171504cuda3std6ranges3__45__cpo4swapE,@object
	.size		_ZN40_INTERNAL_ec8c7fc4_4_k_cu_2eb6b06c_171504cuda3std6ranges3__45__cpo4swapE,(.L_8 - _ZN40_INTERNAL_ec8c7fc4_4_k_cu_2eb6b06c_171504cuda3std6ranges3__45__cpo4swapE)
_ZN40_INTERNAL_ec8c7fc4_4_k_cu_2eb6b06c_171504cuda3std6ranges3__45__cpo4swapE:
	.zero		1
.L_8:


//--------------------- .nv.constant0._ZN7cutlass13device_kernelINS_4gemm6kernel13GemmUniversalIN4cute5tupleIJiiiiEEENS1_10collective13CollectiveMmaINS1_34MainloopSm90TmaGmmaWarpSpecializedILi3ENS5_IJNS4_1CILi2EEENSA_ILi1EEESC_EEENS1_35KernelTmaWarpSpecializedCooperativeEEENS5_IJNSA_ILi128EEENSA_ILi384EEENSA_ILi64EEEEEENS_6half_tENS5_IJlSC_lEEESK_SL_NS4_8TiledMMAINS4_8MMA_AtomIJNS4_4SM904GMMA26MMA_64x192x16_F32F16F16_SSILNSP_5MajorE0ELSR_0ELNSP_7ScaleInE1ELSS_1EEEEEENS4_6LayoutISD_NS5_IJSC_NSA_ILi0EEESW_EEEEENS5_IJNS4_10UnderscoreESZ_SZ_EEEEENS4_13SM90_TMA_LOADENS4_14ComposedLayoutINS4_7SwizzleILi3ELi4ELi3EEENS4_18smem_ptr_flag_bitsILi16EEENSV_INS5_IJNSA_ILi8EEESI_EEENS5_IJSI_SC_EEEEEEEvNS4_8identityENS4_23SM90_TMA_LOAD_MULTICASTES1C_vS1D_EENS_8epilogue10collective6detail29Sm90TmaWarpSpecializedAdapterINS1H_15DefaultEpilogueISK_SL_SL_NS1G_6thread17LinearCombinationISK_Li1EffLNS1L_9ScaleType4KindE0ELNS_15FloatRoundStyleE2ESK_EENS1_15EpilogueDefaultEEEEEvvEEEEvNT_6ParamsE --------------------------
	.section	.nv.constant0._ZN7cutlass13device_kernelINS_4gemm6kernel13GemmUniversalIN4cute5tupleIJiiiiEEENS1_10collective13CollectiveMmaINS1_34MainloopSm90TmaGmmaWarpSpecializedILi3ENS5_IJNS4_1CILi2EEENSA_ILi1EEESC_EEENS1_35KernelTmaWarpSpecializedCooperativeEEENS5_IJNSA_ILi128EEENSA_ILi384EEENSA_ILi64EEEEEENS_6half_tENS5_IJlSC_lEEESK_SL_NS4_8TiledMMAINS4_8MMA_AtomIJNS4_4SM904GMMA26MMA_64x192x16_F32F16F16_SSILNSP_5MajorE0ELSR_0ELNSP_7ScaleInE1ELSS_1EEEEEENS4_6LayoutISD_NS5_IJSC_NSA_ILi0EEESW_EEEEENS5_IJNS4_10UnderscoreESZ_SZ_EEEEENS4_13SM90_TMA_LOADENS4_14ComposedLayoutINS4_7SwizzleILi3ELi4ELi3EEENS4_18smem_ptr_flag_bitsILi16EEENSV_INS5_IJNSA_ILi8EEESI_EEENS5_IJSI_SC_EEEEEEEvNS4_8identityENS4_23SM90_TMA_LOAD_MULTICASTES1C_vS1D_EENS_8epilogue10collective6detail29Sm90TmaWarpSpecializedAdapterINS1H_15DefaultEpilogueISK_SL_SL_NS1G_6thread17LinearCombinationISK_Li1EffLNS1L_9ScaleType4KindE0ELNS_15FloatRoundStyleE2ESK_EENS1_15EpilogueDefaultEEEEEvvEEEEvNT_6ParamsE,"a",@progbits
	.sectionflags	@""
	.align	4
.nv.constant0._ZN7cutlass13device_kernelINS_4gemm6kernel13GemmUniversalIN4cute5tupleIJiiiiEEENS1_10collective13CollectiveMmaINS1_34MainloopSm90TmaGmmaWarpSpecializedILi3ENS5_IJNS4_1CILi2EEENSA_ILi1EEESC_EEENS1_35KernelTmaWarpSpecializedCooperativeEEENS5_IJNSA_ILi128EEENSA_ILi384EEENSA_ILi64EEEEEENS_6half_tENS5_IJlSC_lEEESK_SL_NS4_8TiledMMAINS4_8MMA_AtomIJNS4_4SM904GMMA26MMA_64x192x16_F32F16F16_SSILNSP_5MajorE0ELSR_0ELNSP_7ScaleInE1ELSS_1EEEEEENS4_6LayoutISD_NS5_IJSC_NSA_ILi0EEESW_EEEEENS5_IJNS4_10UnderscoreESZ_SZ_EEEEENS4_13SM90_TMA_LOADENS4_14ComposedLayoutINS4_7SwizzleILi3ELi4ELi3EEENS4_18smem_ptr_flag_bitsILi16EEENSV_INS5_IJNSA_ILi8EEESI_EEENS5_IJSI_SC_EEEEEEEvNS4_8identityENS4_23SM90_TMA_LOAD_MULTICASTES1C_vS1D_EENS_8epilogue10collective6detail29Sm90TmaWarpSpecializedAdapterINS1H_15DefaultEpilogueISK_SL_SL_NS1G_6thread17LinearCombinationISK_Li1EffLNS1L_9ScaleType4KindE0ELNS_15FloatRoundStyleE2ESK_EENS1_15EpilogueDefaultEEEEEvvEEEEvNT_6ParamsE:
	.zero		1664


//--------------------- SYMBOLS --------------------------

	.type		.nv.reservedSmem.offset0,@object
	.size		.nv.reservedSmem.offset0,0x4
	.type		__assertfail,@function
